//
// Generated by NVIDIA NVVM Compiler
//
// Compiler Build ID: CL-36424714
// Cuda compilation tools, release 13.0, V13.0.88
// Based on NVVM 20.0.0
//

.version 9.0
.target sm_100
.address_size 64

	// .globl	_Z24state_passing_fwd_kernelPKfS0_S0_PfS1_PKllllllllll

.visible .entry _Z24state_passing_fwd_kernelPKfS0_S0_PfS1_PKllllllllll(
	.param .u64 .ptr .align 1 _Z24state_passing_fwd_kernelPKfS0_S0_PfS1_PKllllllllll_param_0,
	.param .u64 .ptr .align 1 _Z24state_passing_fwd_kernelPKfS0_S0_PfS1_PKllllllllll_param_1,
	.param .u64 .ptr .align 1 _Z24state_passing_fwd_kernelPKfS0_S0_PfS1_PKllllllllll_param_2,
	.param .u64 .ptr .align 1 _Z24state_passing_fwd_kernelPKfS0_S0_PfS1_PKllllllllll_param_3,
	.param .u64 .ptr .align 1 _Z24state_passing_fwd_kernelPKfS0_S0_PfS1_PKllllllllll_param_4,
	.param .u64 .ptr .align 1 _Z24state_passing_fwd_kernelPKfS0_S0_PfS1_PKllllllllll_param_5,
	.param .u64 _Z24state_passing_fwd_kernelPKfS0_S0_PfS1_PKllllllllll_param_6,
	.param .u64 _Z24state_passing_fwd_kernelPKfS0_S0_PfS1_PKllllllllll_param_7,
	.param .u64 _Z24state_passing_fwd_kernelPKfS0_S0_PfS1_PKllllllllll_param_8,
	.param .u64 _Z24state_passing_fwd_kernelPKfS0_S0_PfS1_PKllllllllll_param_9,
	.param .u64 _Z24state_passing_fwd_kernelPKfS0_S0_PfS1_PKllllllllll_param_10,
	.param .u64 _Z24state_passing_fwd_kernelPKfS0_S0_PfS1_PKllllllllll_param_11,
	.param .u64 _Z24state_passing_fwd_kernelPKfS0_S0_PfS1_PKllllllllll_param_12,
	.param .u64 _Z24state_passing_fwd_kernelPKfS0_S0_PfS1_PKllllllllll_param_13,
	.param .u64 _Z24state_passing_fwd_kernelPKfS0_S0_PfS1_PKllllllllll_param_14
)
{
	.reg .pred 	%p<24>;
	.reg .b32 	%r<19>;
	.reg .b32 	%f<76>;
	.reg .b64 	%rd<337>;

	ld.param.u64 	%rd120, [_Z24state_passing_fwd_kernelPKfS0_S0_PfS1_PKllllllllll_param_0];
	ld.param.u64 	%rd108, [_Z24state_passing_fwd_kernelPKfS0_S0_PfS1_PKllllllllll_param_1];
	ld.param.u64 	%rd109, [_Z24state_passing_fwd_kernelPKfS0_S0_PfS1_PKllllllllll_param_2];
	ld.param.u64 	%rd121, [_Z24state_passing_fwd_kernelPKfS0_S0_PfS1_PKllllllllll_param_3];
	ld.param.u64 	%rd112, [_Z24state_passing_fwd_kernelPKfS0_S0_PfS1_PKllllllllll_param_6];
	ld.param.u64 	%rd122, [_Z24state_passing_fwd_kernelPKfS0_S0_PfS1_PKllllllllll_param_7];
	ld.param.u64 	%rd113, [_Z24state_passing_fwd_kernelPKfS0_S0_PfS1_PKllllllllll_param_8];
	ld.param.u64 	%rd114, [_Z24state_passing_fwd_kernelPKfS0_S0_PfS1_PKllllllllll_param_9];
	ld.param.u64 	%rd115, [_Z24state_passing_fwd_kernelPKfS0_S0_PfS1_PKllllllllll_param_10];
	ld.param.u64 	%rd117, [_Z24state_passing_fwd_kernelPKfS0_S0_PfS1_PKllllllllll_param_12];
	ld.param.u64 	%rd119, [_Z24state_passing_fwd_kernelPKfS0_S0_PfS1_PKllllllllll_param_14];
	cvta.to.global.u64 	%rd1, %rd120;
	cvta.to.global.u64 	%rd2, %rd108;
	cvta.to.global.u64 	%rd3, %rd121;
	mov.u32 	%r1, %ctaid.x;
	mov.u32 	%r2, %ntid.x;
	mul.wide.u32 	%rd123, %r1, %r2;
	mov.u32 	%r3, %tid.x;
	cvt.u64.u32 	%rd124, %r3;
	add.s64 	%rd4, %rd123, %rd124;
	mul.lo.s64 	%rd125, %rd113, %rd122;
	mul.lo.s64 	%rd126, %rd125, %rd114;
	mul.lo.s64 	%rd127, %rd126, %rd115;
	setp.ge.s64 	%p1, %rd4, %rd127;
	@%p1 bra 	$L__BB0_39;
	or.b64  	%rd128, %rd4, %rd115;
	and.b64  	%rd129, %rd128, -4294967296;
	setp.ne.s64 	%p2, %rd129, 0;
	@%p2 bra 	$L__BB0_3;
	cvt.u32.u64 	%r4, %rd115;
	cvt.u32.u64 	%r5, %rd4;
	div.u32 	%r6, %r5, %r4;
	mul.lo.s32 	%r7, %r6, %r4;
	sub.s32 	%r8, %r5, %r7;
	cvt.u64.u32 	%rd310, %r6;
	cvt.u64.u32 	%rd311, %r8;
	bra.uni 	$L__BB0_4;
$L__BB0_3:
	div.s64 	%rd310, %rd4, %rd115;
	mul.lo.s64 	%rd130, %rd310, %rd115;
	sub.s64 	%rd311, %rd4, %rd130;
$L__BB0_4:
	or.b64  	%rd131, %rd310, %rd114;
	and.b64  	%rd132, %rd131, -4294967296;
	setp.ne.s64 	%p3, %rd132, 0;
	@%p3 bra 	$L__BB0_6;
	cvt.u32.u64 	%r9, %rd114;
	cvt.u32.u64 	%r10, %rd310;
	div.u32 	%r11, %r10, %r9;
	mul.lo.s32 	%r12, %r11, %r9;
	sub.s32 	%r13, %r10, %r12;
	cvt.u64.u32 	%rd312, %r11;
	cvt.u64.u32 	%rd313, %r13;
	bra.uni 	$L__BB0_7;
$L__BB0_6:
	div.s64 	%rd312, %rd310, %rd114;
	mul.lo.s64 	%rd133, %rd312, %rd114;
	sub.s64 	%rd313, %rd310, %rd133;
$L__BB0_7:
	or.b64  	%rd134, %rd312, %rd113;
	and.b64  	%rd135, %rd134, -4294967296;
	setp.ne.s64 	%p4, %rd135, 0;
	@%p4 bra 	$L__BB0_9;
	cvt.u32.u64 	%r14, %rd113;
	cvt.u32.u64 	%r15, %rd312;
	div.u32 	%r16, %r15, %r14;
	mul.lo.s32 	%r17, %r16, %r14;
	sub.s32 	%r18, %r15, %r17;
	cvt.u64.u32 	%rd314, %r16;
	cvt.u64.u32 	%rd315, %r18;
	bra.uni 	$L__BB0_10;
$L__BB0_9:
	div.s64 	%rd314, %rd312, %rd113;
	mul.lo.s64 	%rd136, %rd314, %rd113;
	sub.s64 	%rd315, %rd312, %rd136;
$L__BB0_10:
	ld.param.u64 	%rd300, [_Z24state_passing_fwd_kernelPKfS0_S0_PfS1_PKllllllllll_param_11];
	mad.lo.s64 	%rd23, %rd314, %rd113, %rd315;
	mad.lo.s64 	%rd137, %rd23, %rd114, %rd313;
	mad.lo.s64 	%rd24, %rd137, %rd115, %rd311;
	cvta.to.global.u64 	%rd138, %rd109;
	shl.b64 	%rd139, %rd24, 2;
	add.s64 	%rd25, %rd138, %rd139;
	ld.global.f32 	%f75, [%rd25];
	setp.lt.s64 	%p5, %rd300, 1;
	@%p5 bra 	$L__BB0_38;
	ld.param.u64 	%rd301, [_Z24state_passing_fwd_kernelPKfS0_S0_PfS1_PKllllllllll_param_11];
	mul.lo.s64 	%rd26, %rd314, %rd301;
	setp.ne.s64 	%p6, %rd119, 0;
	mul.lo.s64 	%rd27, %rd314, %rd112;
	mul.lo.s64 	%rd28, %rd23, %rd301;
	@%p6 bra 	$L__BB0_20;
	ld.param.u64 	%rd305, [_Z24state_passing_fwd_kernelPKfS0_S0_PfS1_PKllllllllll_param_11];
	and.b64  	%rd29, %rd305, 3;
	setp.lt.u64 	%p18, %rd305, 4;
	mov.b64 	%rd320, 0;
	@%p18 bra 	$L__BB0_15;
	ld.param.u64 	%rd306, [_Z24state_passing_fwd_kernelPKfS0_S0_PfS1_PKllllllllll_param_11];
	and.b64  	%rd320, %rd306, 9223372036854775804;
	mul.lo.s64 	%rd233, %rd26, %rd113;
	add.s64 	%rd234, %rd315, %rd233;
	mad.lo.s64 	%rd235, %rd114, %rd234, %rd313;
	mul.lo.s64 	%rd236, %rd115, %rd235;
	shl.b64 	%rd237, %rd236, 2;
	add.s64 	%rd31, %rd3, %rd237;
	shl.b64 	%rd317, %rd311, 2;
	mul.lo.s64 	%rd238, %rd115, %rd114;
	mul.lo.s64 	%rd239, %rd238, %rd113;
	shl.b64 	%rd33, %rd239, 4;
	add.s64 	%rd34, %rd1, %rd237;
	add.s64 	%rd240, %rd26, 3;
	mad.lo.s64 	%rd241, %rd113, %rd240, %rd315;
	mad.lo.s64 	%rd242, %rd114, %rd241, %rd313;
	mul.lo.s64 	%rd243, %rd115, %rd242;
	shl.b64 	%rd244, %rd243, 2;
	add.s64 	%rd35, %rd3, %rd244;
	shl.b64 	%rd245, %rd28, 2;
	add.s64 	%rd246, %rd245, %rd2;
	add.s64 	%rd316, %rd246, 8;
	add.s64 	%rd247, %rd233, %rd113;
	add.s64 	%rd248, %rd315, %rd247;
	mad.lo.s64 	%rd249, %rd114, %rd248, %rd313;
	mul.lo.s64 	%rd250, %rd115, %rd249;
	shl.b64 	%rd251, %rd250, 2;
	add.s64 	%rd37, %rd1, %rd251;
	add.s64 	%rd38, %rd3, %rd251;
	add.s64 	%rd252, %rd26, 2;
	mad.lo.s64 	%rd253, %rd113, %rd252, %rd315;
	mad.lo.s64 	%rd254, %rd114, %rd253, %rd313;
	mul.lo.s64 	%rd255, %rd115, %rd254;
	shl.b64 	%rd256, %rd255, 2;
	add.s64 	%rd39, %rd1, %rd256;
	add.s64 	%rd40, %rd3, %rd256;
	add.s64 	%rd41, %rd1, %rd244;
	mov.u64 	%rd318, %rd320;
$L__BB0_14:
	.pragma "nounroll";
	add.s64 	%rd257, %rd31, %rd317;
	st.global.f32 	[%rd257], %f75;
	ld.global.f32 	%f42, [%rd316+-8];
	add.s64 	%rd258, %rd34, %rd317;
	ld.global.f32 	%f43, [%rd258];
	fma.rn.f32 	%f44, %f75, %f42, %f43;
	add.s64 	%rd259, %rd38, %rd317;
	st.global.f32 	[%rd259], %f44;
	ld.global.f32 	%f45, [%rd316+-4];
	add.s64 	%rd260, %rd37, %rd317;
	ld.global.f32 	%f46, [%rd260];
	fma.rn.f32 	%f47, %f44, %f45, %f46;
	add.s64 	%rd261, %rd40, %rd317;
	st.global.f32 	[%rd261], %f47;
	ld.global.f32 	%f48, [%rd316];
	add.s64 	%rd262, %rd39, %rd317;
	ld.global.f32 	%f49, [%rd262];
	fma.rn.f32 	%f50, %f47, %f48, %f49;
	add.s64 	%rd263, %rd35, %rd317;
	st.global.f32 	[%rd263], %f50;
	ld.global.f32 	%f51, [%rd316+4];
	add.s64 	%rd264, %rd41, %rd317;
	ld.global.f32 	%f52, [%rd264];
	fma.rn.f32 	%f75, %f50, %f51, %f52;
	add.s64 	%rd318, %rd318, -4;
	add.s64 	%rd317, %rd317, %rd33;
	add.s64 	%rd316, %rd316, 16;
	setp.ne.s64 	%p19, %rd318, 0;
	@%p19 bra 	$L__BB0_14;
$L__BB0_15:
	setp.eq.s64 	%p20, %rd29, 0;
	@%p20 bra 	$L__BB0_38;
	setp.eq.s64 	%p21, %rd29, 1;
	@%p21 bra 	$L__BB0_18;
	add.s64 	%rd265, %rd320, %rd26;
	mad.lo.s64 	%rd266, %rd265, %rd113, %rd315;
	mad.lo.s64 	%rd267, %rd266, %rd114, %rd313;
	mad.lo.s64 	%rd268, %rd267, %rd115, %rd311;
	shl.b64 	%rd269, %rd268, 2;
	add.s64 	%rd270, %rd3, %rd269;
	st.global.f32 	[%rd270], %f75;
	add.s64 	%rd271, %rd320, %rd28;
	shl.b64 	%rd272, %rd271, 2;
	add.s64 	%rd273, %rd2, %rd272;
	ld.global.f32 	%f54, [%rd273];
	add.s64 	%rd274, %rd1, %rd269;
	ld.global.f32 	%f55, [%rd274];
	fma.rn.f32 	%f56, %f75, %f54, %f55;
	add.s64 	%rd275, %rd266, %rd113;
	mad.lo.s64 	%rd276, %rd275, %rd114, %rd313;
	mad.lo.s64 	%rd277, %rd276, %rd115, %rd311;
	shl.b64 	%rd278, %rd277, 2;
	add.s64 	%rd279, %rd3, %rd278;
	st.global.f32 	[%rd279], %f56;
	ld.global.f32 	%f57, [%rd273+4];
	add.s64 	%rd280, %rd1, %rd278;
	ld.global.f32 	%f58, [%rd280];
	fma.rn.f32 	%f75, %f56, %f57, %f58;
	add.s64 	%rd320, %rd320, 2;
$L__BB0_18:
	ld.param.u64 	%rd307, [_Z24state_passing_fwd_kernelPKfS0_S0_PfS1_PKllllllllll_param_11];
	and.b64  	%rd281, %rd307, 1;
	setp.eq.b64 	%p22, %rd281, 1;
	not.pred 	%p23, %p22;
	@%p23 bra 	$L__BB0_38;
	add.s64 	%rd282, %rd320, %rd26;
	mad.lo.s64 	%rd283, %rd282, %rd113, %rd315;
	mad.lo.s64 	%rd284, %rd283, %rd114, %rd313;
	mad.lo.s64 	%rd285, %rd284, %rd115, %rd311;
	shl.b64 	%rd286, %rd285, 2;
	add.s64 	%rd287, %rd3, %rd286;
	st.global.f32 	[%rd287], %f75;
	add.s64 	%rd288, %rd320, %rd28;
	shl.b64 	%rd289, %rd288, 2;
	add.s64 	%rd290, %rd2, %rd289;
	ld.global.f32 	%f59, [%rd290];
	add.s64 	%rd291, %rd1, %rd286;
	ld.global.f32 	%f60, [%rd291];
	fma.rn.f32 	%f75, %f75, %f59, %f60;
	bra.uni 	$L__BB0_38;
$L__BB0_20:
	ld.param.u64 	%rd302, [_Z24state_passing_fwd_kernelPKfS0_S0_PfS1_PKllllllllll_param_11];
	setp.lt.u64 	%p7, %rd302, 4;
	mov.b64 	%rd336, 0;
	@%p7 bra 	$L__BB0_32;
	ld.param.u64 	%rd327, [_Z24state_passing_fwd_kernelPKfS0_S0_PfS1_PKllllllllll_param_13];
	ld.param.u64 	%rd295, [_Z24state_passing_fwd_kernelPKfS0_S0_PfS1_PKllllllllll_param_1];
	shl.b64 	%rd326, %rd27, 3;
	sub.s64 	%rd325, %rd327, %rd117;
	mad.lo.s64 	%rd53, %rd117, 24, -8;
	mul.lo.s64 	%rd142, %rd117, 3;
	sub.s64 	%rd324, %rd327, %rd142;
	shl.b64 	%rd143, %rd117, 4;
	add.s64 	%rd55, %rd143, -8;
	shl.b64 	%rd144, %rd117, 1;
	sub.s64 	%rd323, %rd327, %rd144;
	shl.b64 	%rd145, %rd28, 2;
	cvta.to.global.u64 	%rd146, %rd295;
	add.s64 	%rd147, %rd145, %rd146;
	add.s64 	%rd322, %rd147, 8;
	mad.lo.s64 	%rd148, %rd113, %rd26, %rd113;
	add.s64 	%rd149, %rd315, %rd148;
	mad.lo.s64 	%rd150, %rd114, %rd149, %rd313;
	mul.lo.s64 	%rd151, %rd115, %rd150;
	shl.b64 	%rd152, %rd151, 2;
	add.s64 	%rd58, %rd1, %rd152;
	shl.b64 	%rd321, %rd311, 2;
	add.s64 	%rd60, %rd3, %rd152;
	add.s64 	%rd153, %rd26, 2;
	mad.lo.s64 	%rd154, %rd113, %rd153, %rd315;
	mad.lo.s64 	%rd155, %rd114, %rd154, %rd313;
	mul.lo.s64 	%rd156, %rd115, %rd155;
	shl.b64 	%rd157, %rd156, 2;
	add.s64 	%rd61, %rd1, %rd157;
	add.s64 	%rd62, %rd3, %rd157;
	add.s64 	%rd158, %rd26, 3;
	mad.lo.s64 	%rd159, %rd113, %rd158, %rd315;
	mad.lo.s64 	%rd160, %rd114, %rd159, %rd313;
	mul.lo.s64 	%rd161, %rd115, %rd160;
	shl.b64 	%rd162, %rd161, 2;
	add.s64 	%rd63, %rd1, %rd162;
	add.s64 	%rd64, %rd3, %rd162;
	mov.b64 	%rd328, 0;
$L__BB0_22:
	ld.param.u64 	%rd298, [_Z24state_passing_fwd_kernelPKfS0_S0_PfS1_PKllllllllll_param_5];
	cvta.to.global.u64 	%rd73, %rd298;
	setp.eq.s64 	%p8, %rd328, 0;
	@%p8 bra 	$L__BB0_25;
	min.s64 	%rd163, %rd117, %rd327;
	shl.b64 	%rd164, %rd163, 3;
	add.s64 	%rd165, %rd73, %rd326;
	add.s64 	%rd166, %rd165, -8;
	add.s64 	%rd167, %rd166, %rd164;
	ld.global.u64 	%rd168, [%rd167];
	ld.global.u64 	%rd169, [%rd165+-8];
	setp.eq.s64 	%p9, %rd168, %rd169;
	@%p9 bra 	$L__BB0_25;
	ld.global.f32 	%f75, [%rd25];
$L__BB0_25:
	mad.lo.s64 	%rd170, %rd26, %rd113, %rd315;
	mad.lo.s64 	%rd171, %rd114, %rd170, %rd313;
	mul.lo.s64 	%rd172, %rd115, %rd171;
	shl.b64 	%rd173, %rd172, 2;
	add.s64 	%rd174, %rd3, %rd173;
	add.s64 	%rd175, %rd174, %rd321;
	st.global.f32 	[%rd175], %f75;
	ld.global.f32 	%f31, [%rd322+-8];
	add.s64 	%rd176, %rd1, %rd173;
	add.s64 	%rd177, %rd176, %rd321;
	ld.global.f32 	%f32, [%rd177];
	fma.rn.f32 	%f68, %f75, %f31, %f32;
	min.s64 	%rd178, %rd117, %rd325;
	shl.b64 	%rd179, %rd178, 3;
	add.s64 	%rd180, %rd179, %rd326;
	shl.b64 	%rd181, %rd117, 3;
	add.s64 	%rd182, %rd73, %rd181;
	add.s64 	%rd183, %rd180, %rd182;
	ld.global.u64 	%rd184, [%rd183+-8];
	add.s64 	%rd185, %rd182, %rd326;
	ld.global.u64 	%rd186, [%rd185+-8];
	setp.eq.s64 	%p10, %rd184, %rd186;
	@%p10 bra 	$L__BB0_27;
	ld.global.f32 	%f68, [%rd25];
$L__BB0_27:
	add.s64 	%rd187, %rd60, %rd321;
	st.global.f32 	[%rd187], %f68;
	ld.global.f32 	%f33, [%rd322+-4];
	add.s64 	%rd188, %rd58, %rd321;
	ld.global.f32 	%f34, [%rd188];
	fma.rn.f32 	%f69, %f68, %f33, %f34;
	min.s64 	%rd189, %rd117, %rd323;
	shl.b64 	%rd190, %rd189, 3;
	add.s64 	%rd191, %rd73, %rd55;
	add.s64 	%rd192, %rd191, %rd326;
	add.s64 	%rd193, %rd192, %rd190;
	ld.global.u64 	%rd194, [%rd193];
	ld.global.u64 	%rd195, [%rd192];
	setp.eq.s64 	%p11, %rd194, %rd195;
	@%p11 bra 	$L__BB0_29;
	ld.global.f32 	%f69, [%rd25];
$L__BB0_29:
	add.s64 	%rd196, %rd62, %rd321;
	st.global.f32 	[%rd196], %f69;
	ld.global.f32 	%f35, [%rd322];
	add.s64 	%rd197, %rd61, %rd321;
	ld.global.f32 	%f36, [%rd197];
	fma.rn.f32 	%f70, %f69, %f35, %f36;
	min.s64 	%rd198, %rd117, %rd324;
	shl.b64 	%rd199, %rd198, 3;
	add.s64 	%rd200, %rd73, %rd53;
	add.s64 	%rd201, %rd200, %rd326;
	add.s64 	%rd202, %rd201, %rd199;
	ld.global.u64 	%rd203, [%rd202];
	ld.global.u64 	%rd204, [%rd201];
	setp.eq.s64 	%p12, %rd203, %rd204;
	@%p12 bra 	$L__BB0_31;
	ld.global.f32 	%f70, [%rd25];
$L__BB0_31:
	ld.param.u64 	%rd303, [_Z24state_passing_fwd_kernelPKfS0_S0_PfS1_PKllllllllll_param_11];
	add.s64 	%rd205, %rd64, %rd321;
	st.global.f32 	[%rd205], %f70;
	ld.global.f32 	%f37, [%rd322+4];
	add.s64 	%rd206, %rd63, %rd321;
	ld.global.f32 	%f38, [%rd206];
	fma.rn.f32 	%f75, %f70, %f37, %f38;
	add.s64 	%rd328, %rd328, -4;
	and.b64  	%rd336, %rd303, 9223372036854775804;
	add.s64 	%rd207, %rd336, %rd328;
	shl.b64 	%rd208, %rd117, 2;
	sub.s64 	%rd327, %rd327, %rd208;
	shl.b64 	%rd209, %rd117, 5;
	add.s64 	%rd326, %rd326, %rd209;
	sub.s64 	%rd325, %rd325, %rd208;
	sub.s64 	%rd324, %rd324, %rd208;
	sub.s64 	%rd323, %rd323, %rd208;
	add.s64 	%rd322, %rd322, 16;
	mul.lo.s64 	%rd210, %rd115, %rd114;
	mul.lo.s64 	%rd211, %rd210, %rd113;
	shl.b64 	%rd212, %rd211, 4;
	add.s64 	%rd321, %rd321, %rd212;
	setp.ne.s64 	%p13, %rd207, 0;
	@%p13 bra 	$L__BB0_22;
$L__BB0_32:
	ld.param.u64 	%rd304, [_Z24state_passing_fwd_kernelPKfS0_S0_PfS1_PKllllllllll_param_11];
	and.b64  	%rd330, %rd304, 3;
	setp.eq.s64 	%p14, %rd330, 0;
	@%p14 bra 	$L__BB0_38;
	ld.param.u64 	%rd309, [_Z24state_passing_fwd_kernelPKfS0_S0_PfS1_PKllllllllll_param_13];
	ld.param.u64 	%rd299, [_Z24state_passing_fwd_kernelPKfS0_S0_PfS1_PKllllllllll_param_5];
	ld.param.u64 	%rd296, [_Z24state_passing_fwd_kernelPKfS0_S0_PfS1_PKllllllllll_param_1];
	add.s64 	%rd213, %rd336, %rd28;
	shl.b64 	%rd214, %rd213, 2;
	cvta.to.global.u64 	%rd215, %rd296;
	add.s64 	%rd335, %rd215, %rd214;
	cvta.to.global.u64 	%rd216, %rd299;
	add.s64 	%rd86, %rd216, -8;
	mul.lo.s64 	%rd217, %rd336, %rd117;
	sub.s64 	%rd334, %rd309, %rd217;
	add.s64 	%rd333, %rd217, %rd27;
	shl.b64 	%rd218, %rd333, 3;
	add.s64 	%rd332, %rd86, %rd218;
	shl.b64 	%rd90, %rd117, 3;
	add.s64 	%rd219, %rd336, %rd26;
	mad.lo.s64 	%rd220, %rd113, %rd219, %rd315;
	mad.lo.s64 	%rd221, %rd114, %rd220, %rd313;
	mad.lo.s64 	%rd222, %rd115, %rd221, %rd311;
	shl.b64 	%rd331, %rd222, 2;
	mul.lo.s64 	%rd223, %rd115, %rd114;
	mul.lo.s64 	%rd224, %rd223, %rd113;
	shl.b64 	%rd92, %rd224, 2;
$L__BB0_34:
	.pragma "nounroll";
	min.s64 	%rd225, %rd117, %rd334;
	add.s64 	%rd226, %rd225, %rd333;
	shl.b64 	%rd227, %rd226, 3;
	add.s64 	%rd100, %rd86, %rd227;
	setp.eq.s64 	%p15, %rd336, 0;
	@%p15 bra 	$L__BB0_37;
	ld.global.u64 	%rd228, [%rd100];
	ld.global.u64 	%rd229, [%rd332];
	setp.eq.s64 	%p16, %rd228, %rd229;
	@%p16 bra 	$L__BB0_37;
	ld.global.f32 	%f75, [%rd25];
$L__BB0_37:
	add.s64 	%rd230, %rd3, %rd331;
	st.global.f32 	[%rd230], %f75;
	ld.global.f32 	%f39, [%rd335];
	add.s64 	%rd231, %rd1, %rd331;
	ld.global.f32 	%f40, [%rd231];
	fma.rn.f32 	%f75, %f75, %f39, %f40;
	add.s64 	%rd336, %rd336, 1;
	add.s64 	%rd335, %rd335, 4;
	sub.s64 	%rd334, %rd334, %rd117;
	add.s64 	%rd333, %rd333, %rd117;
	add.s64 	%rd332, %rd332, %rd90;
	add.s64 	%rd331, %rd331, %rd92;
	add.s64 	%rd330, %rd330, -1;
	setp.ne.s64 	%p17, %rd330, 0;
	@%p17 bra 	$L__BB0_34;
$L__BB0_38:
	ld.param.u64 	%rd297, [_Z24state_passing_fwd_kernelPKfS0_S0_PfS1_PKllllllllll_param_4];
	cvta.to.global.u64 	%rd292, %rd297;
	add.s64 	%rd294, %rd292, %rd139;
	st.global.f32 	[%rd294], %f75;
$L__BB0_39:
	ret;

}
	// .globl	_Z24state_passing_bwd_kernelPKfS0_S0_S0_S0_PfS1_S1_lllllll
.visible .entry _Z24state_passing_bwd_kernelPKfS0_S0_S0_S0_PfS1_S1_lllllll(
	.param .u64 .ptr .align 1 _Z24state_passing_bwd_kernelPKfS0_S0_S0_S0_PfS1_S1_lllllll_param_0,
	.param .u64 .ptr .align 1 _Z24state_passing_bwd_kernelPKfS0_S0_S0_S0_PfS1_S1_lllllll_param_1,
	.param .u64 .ptr .align 1 _Z24state_passing_bwd_kernelPKfS0_S0_S0_S0_PfS1_S1_lllllll_param_2,
	.param .u64 .ptr .align 1 _Z24state_passing_bwd_kernelPKfS0_S0_S0_S0_PfS1_S1_lllllll_param_3,
	.param .u64 .ptr .align 1 _Z24state_passing_bwd_kernelPKfS0_S0_S0_S0_PfS1_S1_lllllll_param_4,
	.param .u64 .ptr .align 1 _Z24state_passing_bwd_kernelPKfS0_S0_S0_S0_PfS1_S1_lllllll_param_5,
	.param .u64 .ptr .align 1 _Z24state_passing_bwd_kernelPKfS0_S0_S0_S0_PfS1_S1_lllllll_param_6,
	.param .u64 .ptr .align 1 _Z24state_passing_bwd_kernelPKfS0_S0_S0_S0_PfS1_S1_lllllll_param_7,
	.param .u64 _Z24state_passing_bwd_kernelPKfS0_S0_S0_S0_PfS1_S1_lllllll_param_8,
	.param .u64 _Z24state_passing_bwd_kernelPKfS0_S0_S0_S0_PfS1_S1_lllllll_param_9,
	.param .u64 _Z24state_passing_bwd_kernelPKfS0_S0_S0_S0_PfS1_S1_lllllll_param_10,
	.param .u64 _Z24state_passing_bwd_kernelPKfS0_S0_S0_S0_PfS1_S1_lllllll_param_11,
	.param .u64 _Z24state_passing_bwd_kernelPKfS0_S0_S0_S0_PfS1_S1_lllllll_param_12,
	.param .u64 _Z24state_passing_bwd_kernelPKfS0_S0_S0_S0_PfS1_S1_lllllll_param_13,
	.param .u64 _Z24state_passing_bwd_kernelPKfS0_S0_S0_S0_PfS1_S1_lllllll_param_14
)
{
	.reg .pred 	%p<12>;
	.reg .b32 	%r<19>;
	.reg .b32 	%f<65>;
	.reg .b64 	%rd<223>;

	ld.param.u64 	%rd68, [_Z24state_passing_bwd_kernelPKfS0_S0_S0_S0_PfS1_S1_lllllll_param_1];
	ld.param.u64 	%rd69, [_Z24state_passing_bwd_kernelPKfS0_S0_S0_S0_PfS1_S1_lllllll_param_2];
	ld.param.u64 	%rd70, [_Z24state_passing_bwd_kernelPKfS0_S0_S0_S0_PfS1_S1_lllllll_param_3];
	ld.param.u64 	%rd60, [_Z24state_passing_bwd_kernelPKfS0_S0_S0_S0_PfS1_S1_lllllll_param_4];
	ld.param.u64 	%rd71, [_Z24state_passing_bwd_kernelPKfS0_S0_S0_S0_PfS1_S1_lllllll_param_5];
	ld.param.u64 	%rd72, [_Z24state_passing_bwd_kernelPKfS0_S0_S0_S0_PfS1_S1_lllllll_param_6];
	ld.param.u64 	%rd73, [_Z24state_passing_bwd_kernelPKfS0_S0_S0_S0_PfS1_S1_lllllll_param_8];
	ld.param.u64 	%rd62, [_Z24state_passing_bwd_kernelPKfS0_S0_S0_S0_PfS1_S1_lllllll_param_9];
	ld.param.u64 	%rd63, [_Z24state_passing_bwd_kernelPKfS0_S0_S0_S0_PfS1_S1_lllllll_param_10];
	ld.param.u64 	%rd64, [_Z24state_passing_bwd_kernelPKfS0_S0_S0_S0_PfS1_S1_lllllll_param_11];
	ld.param.u64 	%rd65, [_Z24state_passing_bwd_kernelPKfS0_S0_S0_S0_PfS1_S1_lllllll_param_12];
	ld.param.u64 	%rd67, [_Z24state_passing_bwd_kernelPKfS0_S0_S0_S0_PfS1_S1_lllllll_param_14];
	cvta.to.global.u64 	%rd1, %rd70;
	cvta.to.global.u64 	%rd2, %rd71;
	cvta.to.global.u64 	%rd3, %rd72;
	cvta.to.global.u64 	%rd4, %rd68;
	cvta.to.global.u64 	%rd5, %rd69;
	mov.u32 	%r1, %ctaid.x;
	mov.u32 	%r2, %ntid.x;
	mul.wide.u32 	%rd74, %r1, %r2;
	mov.u32 	%r3, %tid.x;
	cvt.u64.u32 	%rd75, %r3;
	add.s64 	%rd6, %rd74, %rd75;
	mul.lo.s64 	%rd76, %rd62, %rd73;
	mul.lo.s64 	%rd77, %rd76, %rd63;
	mul.lo.s64 	%rd78, %rd77, %rd64;
	setp.ge.s64 	%p1, %rd6, %rd78;
	@%p1 bra 	$L__BB1_20;
	or.b64  	%rd79, %rd6, %rd64;
	and.b64  	%rd80, %rd79, -4294967296;
	setp.ne.s64 	%p2, %rd80, 0;
	@%p2 bra 	$L__BB1_3;
	cvt.u32.u64 	%r4, %rd64;
	cvt.u32.u64 	%r5, %rd6;
	div.u32 	%r6, %r5, %r4;
	mul.lo.s32 	%r7, %r6, %r4;
	sub.s32 	%r8, %r5, %r7;
	cvt.u64.u32 	%rd210, %r6;
	cvt.u64.u32 	%rd211, %r8;
	bra.uni 	$L__BB1_4;
$L__BB1_3:
	div.s64 	%rd210, %rd6, %rd64;
	mul.lo.s64 	%rd81, %rd210, %rd64;
	sub.s64 	%rd211, %rd6, %rd81;
$L__BB1_4:
	or.b64  	%rd82, %rd210, %rd63;
	and.b64  	%rd83, %rd82, -4294967296;
	setp.ne.s64 	%p3, %rd83, 0;
	@%p3 bra 	$L__BB1_6;
	cvt.u32.u64 	%r9, %rd63;
	cvt.u32.u64 	%r10, %rd210;
	div.u32 	%r11, %r10, %r9;
	mul.lo.s32 	%r12, %r11, %r9;
	sub.s32 	%r13, %r10, %r12;
	cvt.u64.u32 	%rd212, %r11;
	cvt.u64.u32 	%rd213, %r13;
	bra.uni 	$L__BB1_7;
$L__BB1_6:
	div.s64 	%rd212, %rd210, %rd63;
	mul.lo.s64 	%rd84, %rd212, %rd63;
	sub.s64 	%rd213, %rd210, %rd84;
$L__BB1_7:
	or.b64  	%rd85, %rd212, %rd62;
	and.b64  	%rd86, %rd85, -4294967296;
	setp.ne.s64 	%p4, %rd86, 0;
	@%p4 bra 	$L__BB1_9;
	cvt.u32.u64 	%r14, %rd62;
	cvt.u32.u64 	%r15, %rd212;
	div.u32 	%r16, %r15, %r14;
	mul.lo.s32 	%r17, %r16, %r14;
	sub.s32 	%r18, %r15, %r17;
	cvt.u64.u32 	%rd214, %r16;
	cvt.u64.u32 	%rd215, %r18;
	bra.uni 	$L__BB1_10;
$L__BB1_9:
	div.s64 	%rd214, %rd212, %rd62;
	mul.lo.s64 	%rd87, %rd214, %rd62;
	sub.s64 	%rd215, %rd212, %rd87;
$L__BB1_10:
	mad.lo.s64 	%rd25, %rd214, %rd62, %rd215;
	mad.lo.s64 	%rd88, %rd25, %rd63, %rd213;
	mad.lo.s64 	%rd26, %rd88, %rd64, %rd211;
	cvta.to.global.u64 	%rd89, %rd60;
	shl.b64 	%rd90, %rd26, 2;
	add.s64 	%rd91, %rd89, %rd90;
	ld.global.f32 	%f64, [%rd91];
	setp.lt.s64 	%p5, %rd67, 1;
	@%p5 bra 	$L__BB1_19;
	mul.lo.s64 	%rd27, %rd214, %rd67;
	mul.lo.s64 	%rd28, %rd25, %rd67;
	mul.lo.s64 	%rd29, %rd25, %rd65;
	setp.lt.u64 	%p6, %rd67, 4;
	mov.u64 	%rd221, %rd67;
	@%p6 bra 	$L__BB1_14;
	and.b64  	%rd219, %rd67, 9223372036854775804;
	mad.lo.s64 	%rd93, %rd67, %rd214, %rd67;
	add.s64 	%rd94, %rd93, -1;
	mad.lo.s64 	%rd95, %rd62, %rd94, %rd215;
	mad.lo.s64 	%rd96, %rd63, %rd95, %rd213;
	mul.lo.s64 	%rd97, %rd64, %rd96;
	shl.b64 	%rd98, %rd97, 2;
	add.s64 	%rd31, %rd4, %rd98;
	shl.b64 	%rd218, %rd211, 2;
	mul.lo.s64 	%rd99, %rd64, %rd63;
	mul.lo.s64 	%rd100, %rd99, %rd62;
	shl.b64 	%rd33, %rd100, 4;
	mad.lo.s64 	%rd101, %rd67, %rd25, %rd67;
	shl.b64 	%rd102, %rd101, 2;
	add.s64 	%rd103, %rd102, %rd5;
	add.s64 	%rd217, %rd103, -8;
	add.s64 	%rd35, %rd2, %rd98;
	add.s64 	%rd104, %rd93, -2;
	mad.lo.s64 	%rd105, %rd62, %rd104, %rd215;
	mad.lo.s64 	%rd106, %rd63, %rd105, %rd213;
	mul.lo.s64 	%rd107, %rd64, %rd106;
	shl.b64 	%rd108, %rd107, 2;
	add.s64 	%rd36, %rd1, %rd108;
	add.s64 	%rd37, %rd2, %rd108;
	add.s64 	%rd38, %rd4, %rd108;
	add.s64 	%rd109, %rd93, -3;
	mad.lo.s64 	%rd110, %rd62, %rd109, %rd215;
	mad.lo.s64 	%rd111, %rd63, %rd110, %rd213;
	mul.lo.s64 	%rd112, %rd64, %rd111;
	shl.b64 	%rd113, %rd112, 2;
	add.s64 	%rd39, %rd1, %rd113;
	add.s64 	%rd40, %rd2, %rd113;
	add.s64 	%rd41, %rd4, %rd113;
	add.s64 	%rd114, %rd93, -4;
	mad.lo.s64 	%rd115, %rd62, %rd114, %rd215;
	mad.lo.s64 	%rd116, %rd63, %rd115, %rd213;
	mul.lo.s64 	%rd117, %rd64, %rd116;
	shl.b64 	%rd118, %rd117, 2;
	add.s64 	%rd42, %rd1, %rd118;
	add.s64 	%rd43, %rd2, %rd118;
	add.s64 	%rd44, %rd4, %rd118;
	add.s64 	%rd45, %rd1, %rd98;
	mov.b64 	%rd216, 0;
	mov.u64 	%rd221, %rd67;
$L__BB1_13:
	.pragma "nounroll";
	ld.param.u64 	%rd207, [_Z24state_passing_bwd_kernelPKfS0_S0_S0_S0_PfS1_S1_lllllll_param_13];
	mad.lo.s64 	%rd119, %rd67, %rd207, %rd216;
	min.s64 	%rd120, %rd119, %rd65;
	ld.global.f32 	%f12, [%rd217+4];
	add.s64 	%rd121, %rd31, %rd218;
	ld.global.f32 	%f13, [%rd121];
	add.s64 	%rd122, %rd29, %rd120;
	shl.b64 	%rd123, %rd122, 2;
	add.s64 	%rd124, %rd3, %rd123;
	mul.f32 	%f14, %f64, %f12;
	mul.f32 	%f15, %f14, %f13;
	atom.global.add.f32 	%f16, [%rd124+-4], %f15;
	add.s64 	%rd125, %rd35, %rd218;
	st.global.f32 	[%rd125], %f64;
	add.s64 	%rd126, %rd45, %rd218;
	ld.global.f32 	%f17, [%rd126];
	add.f32 	%f18, %f14, %f17;
	add.s64 	%rd127, %rd67, -1;
	mad.lo.s64 	%rd128, %rd207, %rd127, %rd216;
	min.s64 	%rd129, %rd128, %rd65;
	ld.global.f32 	%f19, [%rd217];
	add.s64 	%rd130, %rd38, %rd218;
	ld.global.f32 	%f20, [%rd130];
	add.s64 	%rd131, %rd29, %rd129;
	shl.b64 	%rd132, %rd131, 2;
	add.s64 	%rd133, %rd3, %rd132;
	mul.f32 	%f21, %f18, %f19;
	mul.f32 	%f22, %f21, %f20;
	atom.global.add.f32 	%f23, [%rd133+-4], %f22;
	add.s64 	%rd134, %rd37, %rd218;
	st.global.f32 	[%rd134], %f18;
	add.s64 	%rd135, %rd36, %rd218;
	ld.global.f32 	%f24, [%rd135];
	add.f32 	%f25, %f21, %f24;
	add.s64 	%rd136, %rd67, -2;
	mad.lo.s64 	%rd137, %rd207, %rd136, %rd216;
	min.s64 	%rd138, %rd137, %rd65;
	ld.global.f32 	%f26, [%rd217+-4];
	add.s64 	%rd139, %rd41, %rd218;
	ld.global.f32 	%f27, [%rd139];
	add.s64 	%rd140, %rd29, %rd138;
	shl.b64 	%rd141, %rd140, 2;
	add.s64 	%rd142, %rd3, %rd141;
	mul.f32 	%f28, %f25, %f26;
	mul.f32 	%f29, %f28, %f27;
	atom.global.add.f32 	%f30, [%rd142+-4], %f29;
	add.s64 	%rd143, %rd40, %rd218;
	st.global.f32 	[%rd143], %f25;
	add.s64 	%rd144, %rd39, %rd218;
	ld.global.f32 	%f31, [%rd144];
	add.f32 	%f32, %f28, %f31;
	add.s64 	%rd221, %rd221, -4;
	add.s64 	%rd145, %rd67, -3;
	mad.lo.s64 	%rd146, %rd207, %rd145, %rd216;
	min.s64 	%rd147, %rd146, %rd65;
	ld.global.f32 	%f33, [%rd217+-8];
	add.s64 	%rd148, %rd44, %rd218;
	ld.global.f32 	%f34, [%rd148];
	add.s64 	%rd149, %rd29, %rd147;
	shl.b64 	%rd150, %rd149, 2;
	add.s64 	%rd151, %rd3, %rd150;
	mul.f32 	%f35, %f32, %f33;
	mul.f32 	%f36, %f35, %f34;
	atom.global.add.f32 	%f37, [%rd151+-4], %f36;
	add.s64 	%rd152, %rd43, %rd218;
	st.global.f32 	[%rd152], %f32;
	add.s64 	%rd153, %rd42, %rd218;
	ld.global.f32 	%f38, [%rd153];
	add.f32 	%f64, %f35, %f38;
	add.s64 	%rd219, %rd219, -4;
	sub.s64 	%rd218, %rd218, %rd33;
	add.s64 	%rd217, %rd217, -16;
	shl.b64 	%rd154, %rd207, 2;
	sub.s64 	%rd216, %rd216, %rd154;
	setp.ne.s64 	%p7, %rd219, 0;
	@%p7 bra 	$L__BB1_13;
$L__BB1_14:
	and.b64  	%rd57, %rd67, 3;
	setp.eq.s64 	%p8, %rd57, 0;
	@%p8 bra 	$L__BB1_19;
	setp.eq.s64 	%p9, %rd57, 1;
	@%p9 bra 	$L__BB1_17;
	ld.param.u64 	%rd208, [_Z24state_passing_bwd_kernelPKfS0_S0_S0_S0_PfS1_S1_lllllll_param_13];
	add.s64 	%rd155, %rd221, %rd27;
	mul.lo.s64 	%rd156, %rd221, %rd208;
	min.s64 	%rd157, %rd156, %rd65;
	add.s64 	%rd158, %rd155, -1;
	mad.lo.s64 	%rd159, %rd158, %rd62, %rd215;
	mad.lo.s64 	%rd160, %rd159, %rd63, %rd213;
	mad.lo.s64 	%rd161, %rd160, %rd64, %rd211;
	add.s64 	%rd162, %rd221, %rd28;
	shl.b64 	%rd163, %rd162, 2;
	add.s64 	%rd164, %rd5, %rd163;
	ld.global.f32 	%f40, [%rd164+-4];
	shl.b64 	%rd165, %rd161, 2;
	add.s64 	%rd166, %rd4, %rd165;
	ld.global.f32 	%f41, [%rd166];
	add.s64 	%rd167, %rd29, %rd157;
	shl.b64 	%rd168, %rd167, 2;
	add.s64 	%rd169, %rd3, %rd168;
	mul.f32 	%f42, %f64, %f40;
	mul.f32 	%f43, %f42, %f41;
	atom.global.add.f32 	%f44, [%rd169+-4], %f43;
	add.s64 	%rd170, %rd2, %rd165;
	st.global.f32 	[%rd170], %f64;
	add.s64 	%rd171, %rd1, %rd165;
	ld.global.f32 	%f45, [%rd171];
	add.f32 	%f46, %f42, %f45;
	add.s64 	%rd221, %rd221, -2;
	sub.s64 	%rd172, %rd156, %rd208;
	min.s64 	%rd173, %rd172, %rd65;
	add.s64 	%rd174, %rd155, -2;
	mad.lo.s64 	%rd175, %rd174, %rd62, %rd215;
	mad.lo.s64 	%rd176, %rd175, %rd63, %rd213;
	mad.lo.s64 	%rd177, %rd176, %rd64, %rd211;
	ld.global.f32 	%f47, [%rd164+-8];
	shl.b64 	%rd178, %rd177, 2;
	add.s64 	%rd179, %rd4, %rd178;
	ld.global.f32 	%f48, [%rd179];
	add.s64 	%rd180, %rd29, %rd173;
	shl.b64 	%rd181, %rd180, 2;
	add.s64 	%rd182, %rd3, %rd181;
	mul.f32 	%f49, %f46, %f47;
	mul.f32 	%f50, %f49, %f48;
	atom.global.add.f32 	%f51, [%rd182+-4], %f50;
	add.s64 	%rd183, %rd2, %rd178;
	st.global.f32 	[%rd183], %f46;
	add.s64 	%rd184, %rd1, %rd178;
	ld.global.f32 	%f52, [%rd184];
	add.f32 	%f64, %f49, %f52;
$L__BB1_17:
	and.b64  	%rd185, %rd67, 1;
	setp.eq.b64 	%p10, %rd185, 1;
	not.pred 	%p11, %p10;
	@%p11 bra 	$L__BB1_19;
	ld.param.u64 	%rd209, [_Z24state_passing_bwd_kernelPKfS0_S0_S0_S0_PfS1_S1_lllllll_param_13];
	add.s64 	%rd186, %rd221, %rd27;
	mul.lo.s64 	%rd187, %rd221, %rd209;
	min.s64 	%rd188, %rd187, %rd65;
	add.s64 	%rd189, %rd186, -1;
	mad.lo.s64 	%rd190, %rd189, %rd62, %rd215;
	mad.lo.s64 	%rd191, %rd190, %rd63, %rd213;
	mad.lo.s64 	%rd192, %rd191, %rd64, %rd211;
	add.s64 	%rd193, %rd221, %rd28;
	shl.b64 	%rd194, %rd193, 2;
	add.s64 	%rd195, %rd5, %rd194;
	ld.global.f32 	%f53, [%rd195+-4];
	shl.b64 	%rd196, %rd192, 2;
	add.s64 	%rd197, %rd4, %rd196;
	ld.global.f32 	%f54, [%rd197];
	add.s64 	%rd198, %rd29, %rd188;
	shl.b64 	%rd199, %rd198, 2;
	add.s64 	%rd200, %rd3, %rd199;
	mul.f32 	%f55, %f64, %f53;
	mul.f32 	%f56, %f55, %f54;
	atom.global.add.f32 	%f57, [%rd200+-4], %f56;
	add.s64 	%rd201, %rd2, %rd196;
	st.global.f32 	[%rd201], %f64;
	add.s64 	%rd202, %rd1, %rd196;
	ld.global.f32 	%f58, [%rd202];
	add.f32 	%f64, %f55, %f58;
$L__BB1_19:
	ld.param.u64 	%rd206, [_Z24state_passing_bwd_kernelPKfS0_S0_S0_S0_PfS1_S1_lllllll_param_7];
	cvta.to.global.u64 	%rd203, %rd206;
	add.s64 	%rd205, %rd203, %rd90;
	st.global.f32 	[%rd205], %f64;
$L__BB1_20:
	ret;

}


// ===== COMPILED SASS (sm_100) =====

	.target	sm_100

	.elftype	@"ET_EXEC"


//--------------------- .note.nv.tkinfo           --------------------------
	.section	.note.nv.tkinfo,"",@"SHT_NOTE"
	.sectionflags	@"SHF_NOTE_NV_TKINFO"
	.tkinfo
        /*0018*/ 	.word	0x00000002
        /*0030*/ 	.string	""
        /*0030*/ 	.string	"ptxas"
        /*0030*/ 	.string	"Cuda compilation tools, release 13.0, V13.0.88"
        /*0030*/ 	.string	"Build cuda_13.0.r13.0/compiler.36424714_0"
        /*0030*/ 	.string	"-arch sm_100 -m 64 "



//--------------------- .note.nv.cuinfo           --------------------------
	.section	.note.nv.cuinfo,"",@"SHT_NOTE"
	.sectionflags	@"SHF_NOTE_NV_CUINFO"
        /*0018*/ 	.short	0x0002
        /*001a*/ 	.short	0x0064
        /*001c*/ 	.short	0x0082
	.zero		2


//--------------------- .nv.info                  --------------------------
	.section	.nv.info,"",@"SHT_CUDA_INFO"
	.align	4


	//----- nvinfo : EIATTR_REGCOUNT
	.align		4
        /*0000*/ 	.byte	0x04, 0x2f
        /*0002*/ 	.short	(.L_1 - .L_0)
	.align		4
.L_0:
        /*0004*/ 	.word	index@(_Z24state_passing_fwd_kernelPKfS0_S0_PfS1_PKllllllllll)
        /*0008*/ 	.word	0x00000038


	//----- nvinfo : EIATTR_FRAME_SIZE
	.align		4
.L_1:
        /*000c*/ 	.byte	0x04, 0x11
        /*000e*/ 	.short	(.L_3 - .L_2)
	.align		4
.L_2:
        /*0010*/ 	.word	index@($__internal_1_$__cuda_sm20_div_s64)
        /*0014*/ 	.word	0x00000000


	//----- nvinfo : EIATTR_FRAME_SIZE
	.align		4
.L_3:
        /*0018*/ 	.byte	0x04, 0x11
        /*001a*/ 	.short	(.L_5 - .L_4)
	.align		4
.L_4:
        /*001c*/ 	.word	index@(_Z24state_passing_fwd_kernelPKfS0_S0_PfS1_PKllllllllll)
        /*0020*/ 	.word	0x00000000


	//----- nvinfo : EIATTR_REGCOUNT
	.align		4
.L_5:
        /*0024*/ 	.byte	0x04, 0x2f
        /*0026*/ 	.short	(.L_7 - .L_6)
	.align		4
.L_6:
        /*0028*/ 	.word	index@(_Z24state_passing_bwd_kernelPKfS0_S0_S0_S0_PfS1_S1_lllllll)
        /*002c*/ 	.word	0x00000038


	//----- nvinfo : EIATTR_FRAME_SIZE
	.align		4
.L_7:
        /*0030*/ 	.byte	0x04, 0x11
        /*0032*/ 	.short	(.L_9 - .L_8)
	.align		4
.L_8:
        /*0034*/ 	.word	index@($__internal_0_$__cuda_sm20_div_s64)
        /*0038*/ 	.word	0x00000000


	//----- nvinfo : EIATTR_FRAME_SIZE
	.align		4
.L_9:
        /*003c*/ 	.byte	0x04, 0x11
        /*003e*/ 	.short	(.L_11 - .L_10)
	.align		4
.L_10:
        /*0040*/ 	.word	index@(_Z24state_passing_bwd_kernelPKfS0_S0_S0_S0_PfS1_S1_lllllll)
        /*0044*/ 	.word	0x00000000


	//----- nvinfo : EIATTR_MIN_STACK_SIZE
	.align		4
.L_11:
        /*0048*/ 	.byte	0x04, 0x12
        /*004a*/ 	.short	(.L_13 - .L_12)
	.align		4
.L_12:
        /*004c*/ 	.word	index@(_Z24state_passing_bwd_kernelPKfS0_S0_S0_S0_PfS1_S1_lllllll)
        /*0050*/ 	.word	0x00000000


	//----- nvinfo : EIATTR_MIN_STACK_SIZE
	.align		4
.L_13:
        /*0054*/ 	.byte	0x04, 0x12
        /*0056*/ 	.short	(.L_15 - .L_14)
	.align		4
.L_14:
        /*0058*/ 	.word	index@(_Z24state_passing_fwd_kernelPKfS0_S0_PfS1_PKllllllllll)
        /*005c*/ 	.word	0x00000000
.L_15:


//--------------------- .nv.compat                --------------------------
	.section	.nv.compat,"",@"SHT_CUDA_COMPAT_INFO"
	.align	4
        /*0000*/ 	.byte	0x02, 0x09, 0x00, 0x00, 0x02, 0x02, 0x01, 0x00, 0x02, 0x05, 0x05, 0x00, 0x03, 0x07, 0x01, 0x01
        /*0010*/ 	.byte	0x02, 0x03, 0x00, 0x00, 0x02, 0x06, 0x01, 0x00, 0x04, 0x0b, 0x08, 0x00, 0x09, 0x00, 0x00, 0x00
        /*0020*/ 	.byte	0x00, 0x00, 0x00, 0x00


//--------------------- .nv.info._Z24state_passing_bwd_kernelPKfS0_S0_S0_S0_PfS1_S1_lllllll --------------------------
	.section	.nv.info._Z24state_passing_bwd_kernelPKfS0_S0_S0_S0_PfS1_S1_lllllll,"",@"SHT_CUDA_INFO"
	.sectionflags	@""
	.align	4


	//----- nvinfo : EIATTR_CUDA_API_VERSION
	.align		4
        /*0000*/ 	.byte	0x04, 0x37
        /*0002*/ 	.short	(.L_17 - .L_16)
.L_16:
        /*0004*/ 	.word	0x00000082


	//----- nvinfo : EIATTR_KPARAM_INFO
	.align		4
.L_17:
        /*0008*/ 	.byte	0x04, 0x17
        /*000a*/ 	.short	(.L_19 - .L_18)
.L_18:
        /*000c*/ 	.word	0x00000000
        /*0010*/ 	.short	0x000e
        /*0012*/ 	.short	0x0070
        /*0014*/ 	.byte	0x00, 0xf0, 0x21, 0x00


	//----- nvinfo : EIATTR_KPARAM_INFO
	.align		4
.L_19:
        /*0018*/ 	.byte	0x04, 0x17
        /*001a*/ 	.short	(.L_21 - .L_20)
.L_20:
        /*001c*/ 	.word	0x00000000
        /*0020*/ 	.short	0x000d
        /*0022*/ 	.short	0x0068
        /*0024*/ 	.byte	0x00, 0xf0, 0x21, 0x00


	//----- nvinfo : EIATTR_KPARAM_INFO
	.align		4
.L_21:
        /*0028*/ 	.byte	0x04, 0x17
        /*002a*/ 	.short	(.L_23 - .L_22)
.L_22:
        /*002c*/ 	.word	0x00000000
        /*0030*/ 	.short	0x000c
        /*0032*/ 	.short	0x0060
        /*0034*/ 	.byte	0x00, 0xf0, 0x21, 0x00


	//----- nvinfo : EIATTR_KPARAM_INFO
	.align		4
.L_23:
        /*0038*/ 	.byte	0x04, 0x17
        /*003a*/ 	.short	(.L_25 - .L_24)
.L_24:
        /*003c*/ 	.word	0x00000000
        /*0040*/ 	.short	0x000b
        /*0042*/ 	.short	0x0058
        /*0044*/ 	.byte	0x00, 0xf0, 0x21, 0x00


	//----- nvinfo : EIATTR_KPARAM_INFO
	.align		4
.L_25:
        /*0048*/ 	.byte	0x04, 0x17
        /*004a*/ 	.short	(.L_27 - .L_26)
.L_26:
        /*004c*/ 	.word	0x00000000
        /*0050*/ 	.short	0x000a
        /*0052*/ 	.short	0x0050
        /*0054*/ 	.byte	0x00, 0xf0, 0x21, 0x00


	//----- nvinfo : EIATTR_KPARAM_INFO
	.align		4
.L_27:
        /*0058*/ 	.byte	0x04, 0x17
        /*005a*/ 	.short	(.L_29 - .L_28)
.L_28:
        /*005c*/ 	.word	0x00000000
        /*0060*/ 	.short	0x0009
        /*0062*/ 	.short	0x0048
        /*0064*/ 	.byte	0x00, 0xf0, 0x21, 0x00


	//----- nvinfo : EIATTR_KPARAM_INFO
	.align		4
.L_29:
        /*0068*/ 	.byte	0x04, 0x17
        /*006a*/ 	.short	(.L_31 - .L_30)
.L_30:
        /*006c*/ 	.word	0x00000000
        /*0070*/ 	.short	0x0008
        /*0072*/ 	.short	0x0040
        /*0074*/ 	.byte	0x00, 0xf0, 0x21, 0x00


	//----- nvinfo : EIATTR_KPARAM_INFO
	.align		4
.L_31:
        /*0078*/ 	.byte	0x04, 0x17
        /*007a*/ 	.short	(.L_33 - .L_32)
.L_32:
        /*007c*/ 	.word	0x00000000
        /*0080*/ 	.short	0x0007
        /*0082*/ 	.short	0x0038
        /*0084*/ 	.byte	0x00, 0xf5, 0x21, 0x00


	//----- nvinfo : EIATTR_KPARAM_INFO
	.align		4
.L_33:
        /*0088*/ 	.byte	0x04, 0x17
        /*008a*/ 	.short	(.L_35 - .L_34)
.L_34:
        /*008c*/ 	.word	0x00000000
        /*0090*/ 	.short	0x0006
        /*0092*/ 	.short	0x0030
        /*0094*/ 	.byte	0x00, 0xf5, 0x21, 0x00


	//----- nvinfo : EIATTR_KPARAM_INFO
	.align		4
.L_35:
        /*0098*/ 	.byte	0x04, 0x17
        /*009a*/ 	.short	(.L_37 - .L_36)
.L_36:
        /*009c*/ 	.word	0x00000000
        /*00a0*/ 	.short	0x0005
        /*00a2*/ 	.short	0x0028
        /*00a4*/ 	.byte	0x00, 0xf5, 0x21, 0x00


	//----- nvinfo : EIATTR_KPARAM_INFO
	.align		4
.L_37:
        /*00a8*/ 	.byte	0x04, 0x17
        /*00aa*/ 	.short	(.L_39 - .L_38)
.L_38:
        /*00ac*/ 	.word	0x00000000
        /*00b0*/ 	.short	0x0004
        /*00b2*/ 	.short	0x0020
        /*00b4*/ 	.byte	0x00, 0xf5, 0x21, 0x00


	//----- nvinfo : EIATTR_KPARAM_INFO
	.align		4
.L_39:
        /*00b8*/ 	.byte	0x04, 0x17
        /*00ba*/ 	.short	(.L_41 - .L_40)
.L_40:
        /*00bc*/ 	.word	0x00000000
        /*00c0*/ 	.short	0x0003
        /*00c2*/ 	.short	0x0018
        /*00c4*/ 	.byte	0x00, 0xf5, 0x21, 0x00


	//----- nvinfo : EIATTR_KPARAM_INFO
	.align		4
.L_41:
        /*00c8*/ 	.byte	0x04, 0x17
        /*00ca*/ 	.short	(.L_43 - .L_42)
.L_42:
        /*00cc*/ 	.word	0x00000000
        /*00d0*/ 	.short	0x0002
        /*00d2*/ 	.short	0x0010
        /*00d4*/ 	.byte	0x00, 0xf5, 0x21, 0x00


	//----- nvinfo : EIATTR_KPARAM_INFO
	.align		4
.L_43:
        /*00d8*/ 	.byte	0x04, 0x17
        /*00da*/ 	.short	(.L_45 - .L_44)
.L_44:
        /*00dc*/ 	.word	0x00000000
        /*00e0*/ 	.short	0x0001
        /*00e2*/ 	.short	0x0008
        /*00e4*/ 	.byte	0x00, 0xf5, 0x21, 0x00


	//----- nvinfo : EIATTR_KPARAM_INFO
	.align		4
.L_45:
        /*00e8*/ 	.byte	0x04, 0x17
        /*00ea*/ 	.short	(.L_47 - .L_46)
.L_46:
        /*00ec*/ 	.word	0x00000000
        /*00f0*/ 	.short	0x0000
        /*00f2*/ 	.short	0x0000
        /*00f4*/ 	.byte	0x00, 0xf5, 0x21, 0x00


	//----- nvinfo : EIATTR_SPARSE_MMA_MASK
	.align		4
.L_47:
        /*00f8*/ 	.byte	0x03, 0x50
        /*00fa*/ 	.short	0x0000


	//----- nvinfo : EIATTR_MAXREG_COUNT
	.align		4
        /*00fc*/ 	.byte	0x03, 0x1b
        /*00fe*/ 	.short	0x00ff


	//----- nvinfo : EIATTR_MERCURY_ISA_VERSION
	.align		4
        /*0100*/ 	.byte	0x03, 0x5f
        /*0102*/ 	.short	0x0101


	//----- nvinfo : EIATTR_VRC_CTA_INIT_COUNT
	.align		4
        /*0104*/ 	.byte	0x02, 0x4a
	.zero		1
	.zero		1


	//----- nvinfo : EIATTR_EXIT_INSTR_OFFSETS
	.align		4
        /*0108*/ 	.byte	0x04, 0x1c
        /*010a*/ 	.short	(.L_49 - .L_48)


	//   ....[0]....
.L_48:
        /*010c*/ 	.word	0x00000160


	//   ....[1]....
        /*0110*/ 	.word	0x000028c0


	//----- nvinfo : EIATTR_CRS_STACK_SIZE
	.align		4
.L_49:
        /*0114*/ 	.byte	0x04, 0x1e
        /*0116*/ 	.short	(.L_51 - .L_50)
.L_50:
        /*0118*/ 	.word	0x00000000


	//----- nvinfo : EIATTR_CBANK_PARAM_SIZE
	.align		4
.L_51:
        /*011c*/ 	.byte	0x03, 0x19
        /*011e*/ 	.short	0x0078


	//----- nvinfo : EIATTR_PARAM_CBANK
	.align		4
        /*0120*/ 	.byte	0x04, 0x0a
        /*0122*/ 	.short	(.L_53 - .L_52)
	.align		4
.L_52:
        /*0124*/ 	.word	index@(.nv.constant0._Z24state_passing_bwd_kernelPKfS0_S0_S0_S0_PfS1_S1_lllllll)
        /*0128*/ 	.short	0x0380
        /*012a*/ 	.short	0x0078


	//----- nvinfo : EIATTR_SW_WAR
	.align		4
.L_53:
        /*012c*/ 	.byte	0x04, 0x36
        /*012e*/ 	.short	(.L_55 - .L_54)
.L_54:
        /*0130*/ 	.word	0x00000008
.L_55:


//--------------------- .nv.info._Z24state_passing_fwd_kernelPKfS0_S0_PfS1_PKllllllllll --------------------------
	.section	.nv.info._Z24state_passing_fwd_kernelPKfS0_S0_PfS1_PKllllllllll,"",@"SHT_CUDA_INFO"
	.sectionflags	@""
	.align	4


	//----- nvinfo : EIATTR_CUDA_API_VERSION
	.align		4
        /*0000*/ 	.byte	0x04, 0x37
        /*0002*/ 	.short	(.L_57 - .L_56)
.L_56:
        /*0004*/ 	.word	0x00000082


	//----- nvinfo : EIATTR_KPARAM_INFO
	.align		4
.L_57:
        /*0008*/ 	.byte	0x04, 0x17
        /*000a*/ 	.short	(.L_59 - .L_58)
.L_58:
        /*000c*/ 	.word	0x00000000
        /*0010*/ 	.short	0x000e
        /*0012*/ 	.short	0x0070
        /*0014*/ 	.byte	0x00, 0xf0, 0x21, 0x00


	//----- nvinfo : EIATTR_KPARAM_INFO
	.align		4
.L_59:
        /*0018*/ 	.byte	0x04, 0x17
        /*001a*/ 	.short	(.L_61 - .L_60)
.L_60:
        /*001c*/ 	.word	0x00000000
        /*0020*/ 	.short	0x000d
        /*0022*/ 	.short	0x0068
        /*0024*/ 	.byte	0x00, 0xf0, 0x21, 0x00


	//----- nvinfo : EIATTR_KPARAM_INFO
	.align		4
.L_61:
        /*0028*/ 	.byte	0x04, 0x17
        /*002a*/ 	.short	(.L_63 - .L_62)
.L_62:
        /*002c*/ 	.word	0x00000000
        /*0030*/ 	.short	0x000c
        /*0032*/ 	.short	0x0060
        /*0034*/ 	.byte	0x00, 0xf0, 0x21, 0x00


	//----- nvinfo : EIATTR_KPARAM_INFO
	.align		4
.L_63:
        /*0038*/ 	.byte	0x04, 0x17
        /*003a*/ 	.short	(.L_65 - .L_64)
.L_64:
        /*003c*/ 	.word	0x00000000
        /*0040*/ 	.short	0x000b
        /*0042*/ 	.short	0x0058
        /*0044*/ 	.byte	0x00, 0xf0, 0x21, 0x00


	//----- nvinfo : EIATTR_KPARAM_INFO
	.align		4
.L_65:
        /*0048*/ 	.byte	0x04, 0x17
        /*004a*/ 	.short	(.L_67 - .L_66)
.L_66:
        /*004c*/ 	.word	0x00000000
        /*0050*/ 	.short	0x000a
        /*0052*/ 	.short	0x0050
        /*0054*/ 	.byte	0x00, 0xf0, 0x21, 0x00


	//----- nvinfo : EIATTR_KPARAM_INFO
	.align		4
.L_67:
        /*0058*/ 	.byte	0x04, 0x17
        /*005a*/ 	.short	(.L_69 - .L_68)
.L_68:
        /*005c*/ 	.word	0x00000000
        /*0060*/ 	.short	0x0009
        /*0062*/ 	.short	0x0048
        /*0064*/ 	.byte	0x00, 0xf0, 0x21, 0x00


	//----- nvinfo : EIATTR_KPARAM_INFO
	.align		4
.L_69:
        /*0068*/ 	.byte	0x04, 0x17
        /*006a*/ 	.short	(.L_71 - .L_70)
.L_70:
        /*006c*/ 	.word	0x00000000
        /*0070*/ 	.short	0x0008
        /*0072*/ 	.short	0x0040
        /*0074*/ 	.byte	0x00, 0xf0, 0x21, 0x00


	//----- nvinfo : EIATTR_KPARAM_INFO
	.align		4
.L_71:
        /*0078*/ 	.byte	0x04, 0x17
        /*007a*/ 	.short	(.L_73 - .L_72)
.L_72:
        /*007c*/ 	.word	0x00000000
        /*0080*/ 	.short	0x0007
        /*0082*/ 	.short	0x0038
        /*0084*/ 	.byte	0x00, 0xf0, 0x21, 0x00


	//----- nvinfo : EIATTR_KPARAM_INFO
	.align		4
.L_73:
        /*0088*/ 	.byte	0x04, 0x17
        /*008a*/ 	.short	(.L_75 - .L_74)
.L_74:
        /*008c*/ 	.word	0x00000000
        /*0090*/ 	.short	0x0006
        /*0092*/ 	.short	0x0030
        /*0094*/ 	.byte	0x00, 0xf0, 0x21, 0x00


	//----- nvinfo : EIATTR_KPARAM_INFO
	.align		4
.L_75:
        /*0098*/ 	.byte	0x04, 0x17
        /*009a*/ 	.short	(.L_77 - .L_76)
.L_76:
        /*009c*/ 	.word	0x00000000
        /*00a0*/ 	.short	0x0005
        /*00a2*/ 	.short	0x0028
        /*00a4*/ 	.byte	0x00, 0xf5, 0x21, 0x00


	//----- nvinfo : EIATTR_KPARAM_INFO
	.align		4
.L_77:
        /*00a8*/ 	.byte	0x04, 0x17
        /*00aa*/ 	.short	(.L_79 - .L_78)
.L_78:
        /*00ac*/ 	.word	0x00000000
        /*00b0*/ 	.short	0x0004
        /*00b2*/ 	.short	0x0020
        /*00b4*/ 	.byte	0x00, 0xf5, 0x21, 0x00


	//----- nvinfo : EIATTR_KPARAM_INFO
	.align		4
.L_79:
        /*00b8*/ 	.byte	0x04, 0x17
        /*00ba*/ 	.short	(.L_81 - .L_80)
.L_80:
        /*00bc*/ 	.word	0x00000000
        /*00c0*/ 	.short	0x0003
        /*00c2*/ 	.short	0x0018
        /*00c4*/ 	.byte	0x00, 0xf5, 0x21, 0x00


	//----- nvinfo : EIATTR_KPARAM_INFO
	.align		4
.L_81:
        /*00c8*/ 	.byte	0x04, 0x17
        /*00ca*/ 	.short	(.L_83 - .L_82)
.L_82:
        /*00cc*/ 	.word	0x00000000
        /*00d0*/ 	.short	0x0002
        /*00d2*/ 	.short	0x0010
        /*00d4*/ 	.byte	0x00, 0xf5, 0x21, 0x00


	//----- nvinfo : EIATTR_KPARAM_INFO
	.align		4
.L_83:
        /*00d8*/ 	.byte	0x04, 0x17
        /*00da*/ 	.short	(.L_85 - .L_84)
.L_84:
        /*00dc*/ 	.word	0x00000000
        /*00e0*/ 	.short	0x0001
        /*00e2*/ 	.short	0x0008
        /*00e4*/ 	.byte	0x00, 0xf5, 0x21, 0x00


	//----- nvinfo : EIATTR_KPARAM_INFO
	.align		4
.L_85:
        /*00e8*/ 	.byte	0x04, 0x17
        /*00ea*/ 	.short	(.L_87 - .L_86)
.L_86:
        /*00ec*/ 	.word	0x00000000
        /*00f0*/ 	.short	0x0000
        /*00f2*/ 	.short	0x0000
        /*00f4*/ 	.byte	0x00, 0xf5, 0x21, 0x00


	//----- nvinfo : EIATTR_SPARSE_MMA_MASK
	.align		4
.L_87:
        /*00f8*/ 	.byte	0x03, 0x50
        /*00fa*/ 	.short	0x0000


	//----- nvinfo : EIATTR_MAXREG_COUNT
	.align		4
        /*00fc*/ 	.byte	0x03, 0x1b
        /*00fe*/ 	.short	0x00ff


	//----- nvinfo : EIATTR_MERCURY_ISA_VERSION
	.align		4
        /*0100*/ 	.byte	0x03, 0x5f
        /*0102*/ 	.short	0x0101


	//----- nvinfo : EIATTR_VRC_CTA_INIT_COUNT
	.align		4
        /*0104*/ 	.byte	0x02, 0x4a
	.zero		1
	.zero		1


	//----- nvinfo : EIATTR_EXIT_INSTR_OFFSETS
	.align		4
        /*0108*/ 	.byte	0x04, 0x1c
        /*010a*/ 	.short	(.L_89 - .L_88)


	//   ....[0]....
.L_88:
        /*010c*/ 	.word	0x00000170


	//   ....[1]....
        /*0110*/ 	.word	0x00003400


	//----- nvinfo : EIATTR_CRS_STACK_SIZE
	.align		4
.L_89:
        /*0114*/ 	.byte	0x04, 0x1e
        /*0116*/ 	.short	(.L_91 - .L_90)
.L_90:
        /*0118*/ 	.word	0x00000000


	//----- nvinfo : EIATTR_CBANK_PARAM_SIZE
	.align		4
.L_91:
        /*011c*/ 	.byte	0x03, 0x19
        /*011e*/ 	.short	0x0078


	//----- nvinfo : EIATTR_PARAM_CBANK
	.align		4
        /*0120*/ 	.byte	0x04, 0x0a
        /*0122*/ 	.short	(.L_93 - .L_92)
	.align		4
.L_92:
        /*0124*/ 	.word	index@(.nv.constant0._Z24state_passing_fwd_kernelPKfS0_S0_PfS1_PKllllllllll)
        /*0128*/ 	.short	0x0380
        /*012a*/ 	.short	0x0078


	//----- nvinfo : EIATTR_SW_WAR
	.align		4
.L_93:
        /*012c*/ 	.byte	0x04, 0x36
        /*012e*/ 	.short	(.L_95 - .L_94)
.L_94:
        /*0130*/ 	.word	0x00000008
.L_95:


//--------------------- .nv.callgraph             --------------------------
	.section	.nv.callgraph,"",@"SHT_CUDA_CALLGRAPH"
	.align	4
	.sectionentsize	8
	.align		4
        /*0000*/ 	.word	0x00000000
	.align		4
        /*0004*/ 	.word	0xffffffff
	.align		4
        /*0008*/ 	.word	0x00000000
	.align		4
        /*000c*/ 	.word	0xfffffffe
	.align		4
        /*0010*/ 	.word	0x00000000
	.align		4
        /*0014*/ 	.word	0xfffffffd
	.align		4
        /*0018*/ 	.word	0x00000000
	.align		4
        /*001c*/ 	.word	0xfffffffc


//--------------------- .text._Z24state_passing_bwd_kernelPKfS0_S0_S0_S0_PfS1_S1_lllllll --------------------------
	.section	.text._Z24state_passing_bwd_kernelPKfS0_S0_S0_S0_PfS1_S1_lllllll,"ax",@progbits
	.align	128
        .global         _Z24state_passing_bwd_kernelPKfS0_S0_S0_S0_PfS1_S1_lllllll
        .type           _Z24state_passing_bwd_kernelPKfS0_S0_S0_S0_PfS1_S1_lllllll,@function
        .size           _Z24state_passing_bwd_kernelPKfS0_S0_S0_S0_PfS1_S1_lllllll,(.L_x_35 - _Z24state_passing_bwd_kernelPKfS0_S0_S0_S0_PfS1_S1_lllllll)
        .other          _Z24state_passing_bwd_kernelPKfS0_S0_S0_S0_PfS1_S1_lllllll,@"STO_CUDA_ENTRY STV_DEFAULT"
_Z24state_passing_bwd_kernelPKfS0_S0_S0_S0_PfS1_S1_lllllll:
.text._Z24state_passing_bwd_kernelPKfS0_S0_S0_S0_PfS1_S1_lllllll:
[----:B------:R-:W-:Y:S01]  /*0000*/  LDC R1, c[0x0][0x37c] ;  /* 0x0000df00ff017b82 */ /* 0x000fe20000000800 */
[----:B------:R-:W0:Y:S01]  /*0010*/  LDCU.128 UR8, c[0x0][0x3c0] ;  /* 0x00007800ff0877ac */ /* 0x000e220008000c00 */
[----:B------:R-:W1:Y:S06]  /*0020*/  S2R R2, SR_TID.X ;  /* 0x0000000000027919 */ /* 0x000e6c0000002100 */
[----:B------:R-:W1:Y:S01]  /*0030*/  LDC R5, c[0x0][0x360] ;  /* 0x0000d800ff057b82 */ /* 0x000e620000000800 */
[----:B------:R-:W-:Y:S01]  /*0040*/  HFMA2 R3, -RZ, RZ, 0, 0 ;  /* 0x00000000ff037431 */ /* 0x000fe200000001ff */
[----:B------:R-:W2:Y:S01]  /*0050*/  LDCU.128 UR12, c[0x0][0x3d0] ;  /* 0x00007a00ff0c77ac */ /* 0x000ea20008000c00 */
[----:B0-----:R-:W-:-:S02]  /*0060*/  UIMAD UR6, UR11, UR8, URZ ;  /* 0x000000080b0672a4 */ /* 0x001fc4000f8e02ff */
[----:B------:R-:W-:-:S03]  /*0070*/  UIMAD.WIDE.U32 UR4, UR10, UR8, URZ ;  /* 0x000000080a0472a5 */ /* 0x000fc6000f8e00ff */
[----:B------:R-:W1:Y:S01]  /*0080*/  S2UR UR8, SR_CTAID.X ;  /* 0x00000000000879c3 */ /* 0x000e620000002500 */
[----:B------:R-:W-:-:S04]  /*0090*/  UIMAD UR6, UR10, UR9, UR6 ;  /* 0x000000090a0672a4 */ /* 0x000fc8000f8e0206 */
[----:B------:R-:W-:Y:S02]  /*00a0*/  UIADD3 UR5, UPT, UPT, UR5, UR6, URZ ;  /* 0x0000000605057290 */ /* 0x000fe4000fffe0ff */
[----:B--2---:R-:W-:Y:S02]  /*00b0*/  UIMAD.WIDE.U32 UR6, UR4, UR12, URZ ;  /* 0x0000000c040672a5 */ /* 0x004fe4000f8e00ff */
[----:B------:R-:W-:Y:S02]  /*00c0*/  UIMAD UR5, UR5, UR12, URZ ;  /* 0x0000000c050572a4 */ /* 0x000fe4000f8e02ff */
[----:B------:R-:W-:Y:S02]  /*00d0*/  UIMAD.WIDE.U32 UR10, UR6, UR14, URZ ;  /* 0x0000000e060a72a5 */ /* 0x000fe4000f8e00ff */
[----:B------:R-:W-:-:S04]  /*00e0*/  UIMAD UR4, UR4, UR13, UR5 ;  /* 0x0000000d040472a4 */ /* 0x000fc8000f8e0205 */
[----:B------:R-:W-:-:S04]  /*00f0*/  UIADD3 UR4, UPT, UPT, UR7, UR4, URZ ;  /* 0x0000000407047290 */ /* 0x000fc8000fffe0ff */
[----:B------:R-:W-:Y:S01]  /*0100*/  UIMAD UR4, UR4, UR14, URZ ;  /* 0x0000000e040472a4 */ /* 0x000fe2000f8e02ff */
[----:B-1----:R-:W-:-:S03]  /*0110*/  IMAD.WIDE.U32 R2, R5, UR8, R2 ;  /* 0x0000000805027c25 */ /* 0x002fc6000f8e0002 */
[----:B------:R-:W-:-:S04]  /*0120*/  UIMAD UR4, UR6, UR15, UR4 ;  /* 0x0000000f060472a4 */ /* 0x000fc8000f8e0204 */
[----:B------:R-:W-:Y:S01]  /*0130*/  UIADD3 UR4, UPT, UPT, UR11, UR4, URZ ;  /* 0x000000040b047290 */ /* 0x000fe2000fffe0ff */
[----:B------:R-:W-:-:S05]  /*0140*/  ISETP.GE.U32.AND P0, PT, R2, UR10, PT ;  /* 0x0000000a02007c0c */ /* 0x000fca000bf06070 */
[----:B------:R-:W-:-:S13]  /*0150*/  ISETP.GE.AND.EX P0, PT, R3, UR4, PT, P0 ;  /* 0x0000000403007c0c */ /* 0x000fda000bf06300 */
[----:B------:R-:W-:Y:S05]  /*0160*/  @P0 EXIT ;  /* 0x000000000000094d */ /* 0x000fea0003800000 */
[----:B------:R-:W-:Y:S01]  /*0170*/  LOP3.LUT R0, R3, UR15, RZ, 0xfc, !PT ;  /* 0x0000000f03007c12 */ /* 0x000fe2000f8efcff */
[----:B------:R-:W-:Y:S03]  /*0180*/  BSSY.RECONVERGENT B0, `(.L_x_0) ;  /* 0x000002a000007945 */ /* 0x000fe60003800200 */
[----:B------:R-:W-:-:S13]  /*0190*/  ISETP.NE.U32.AND P0, PT, R0, RZ, PT ;  /* 0x000000ff0000720c */ /* 0x000fda0003f05070 */
[----:B------:R-:W-:Y:S05]  /*01a0*/  @P0 BRA `(.L_x_1) ;  /* 0x00000000005c0947 */ /* 0x000fea0003800000 */
[----:B------:R-:W0:Y:S01]  /*01b0*/  I2F.U32.RP R0, UR14 ;  /* 0x0000000e00007d06 */ /* 0x000e220008209000 */
[----:B------:R-:W-:-:S07]  /*01c0*/  ISETP.NE.U32.AND P2, PT, RZ, UR14, PT ;  /* 0x0000000eff007c0c */ /* 0x000fce000bf45070 */
[----:B0-----:R-:W0:Y:S02]  /*01d0*/  MUFU.RCP R0, R0 ;  /* 0x0000000000007308 */ /* 0x001e240000001000 */
[----:B0-----:R-:W-:-:S06]  /*01e0*/  VIADD R4, R0, 0xffffffe ;  /* 0x0ffffffe00047836 */ /* 0x001fcc0000000000 */
[----:B------:R0:W1:Y:S02]  /*01f0*/  F2I.FTZ.U32.TRUNC.NTZ R5, R4 ;  /* 0x0000000400057305 */ /* 0x000064000021f000 */
[----:B0-----:R-:W-:Y:S01]  /*0200*/  IMAD.MOV.U32 R4, RZ, RZ, RZ ;  /* 0x000000ffff047224 */ /* 0x001fe200078e00ff */
[----:B-1----:R-:W-:-:S05]  /*0210*/  IADD3 R3, PT, PT, RZ, -R5, RZ ;  /* 0x80000005ff037210 */ /* 0x002fca0007ffe0ff */
[----:B------:R-:W-:-:S04]  /*0220*/  IMAD R3, R3, UR14, RZ ;  /* 0x0000000e03037c24 */ /* 0x000fc8000f8e02ff */
[----:B------:R-:W-:-:S06]  /*0230*/  IMAD.HI.U32 R5, R5, R3, R4 ;  /* 0x0000000305057227 */ /* 0x000fcc00078e0004 */
[----:B------:R-:W-:-:S05]  /*0240*/  IMAD.HI.U32 R4, R5, R2, RZ ;  /* 0x0000000205047227 */ /* 0x000fca00078e00ff */
[----:B------:R-:W-:-:S05]  /*0250*/  IADD3 R3, PT, PT, -R4, RZ, RZ ;  /* 0x000000ff04037210 */ /* 0x000fca0007ffe1ff */
[----:B------:R-:W-:-:S05]  /*0260*/  IMAD R3, R3, UR14, R2 ;  /* 0x0000000e03037c24 */ /* 0x000fca000f8e0202 */
[----:B------:R-:W-:-:S13]  /*0270*/  ISETP.GE.U32.AND P0, PT, R3, UR14, PT ;  /* 0x0000000e03007c0c */ /* 0x000fda000bf06070 */
[----:B------:R-:W-:Y:S01]  /*0280*/  @P0 VIADD R3, R3, -UR14 ;  /* 0x8000000e03030c36 */ /* 0x000fe20008000000 */
[----:B------:R-:W-:-:S04]  /*0290*/  @P0 IADD3 R4, PT, PT, R4, 0x1, RZ ;  /* 0x0000000104040810 */ /* 0x000fc80007ffe0ff */
[----:B------:R-:W-:Y:S01]  /*02a0*/  ISETP.GE.U32.AND P1, PT, R3, UR14, PT ;  /* 0x0000000e03007c0c */ /* 0x000fe2000bf26070 */
[----:B------:R-:W-:-:S12]  /*02b0*/  IMAD.MOV.U32 R3, RZ, RZ, RZ ;  /* 0x000000ffff037224 */ /* 0x000fd800078e00ff */
[----:B------:R-:W-:Y:S01]  /*02c0*/  @P1 VIADD R4, R4, 0x1 ;  /* 0x0000000104041836 */ /* 0x000fe20000000000 */
[----:B------:R-:W-:-:S04]  /*02d0*/  @!P2 LOP3.LUT R4, RZ, UR14, RZ, 0x33, !PT ;  /* 0x0000000eff04ac12 */ /* 0x000fc8000f8e33ff */
[----:B------:R-:W-:-:S05]  /*02e0*/  IADD3 R5, PT, PT, -R4, RZ, RZ ;  /* 0x000000ff04057210 */ /* 0x000fca0007ffe1ff */
[----:B------:R-:W-:Y:S01]  /*02f0*/  IMAD R2, R5, UR14, R2 ;  /* 0x0000000e05027c24 */ /* 0x000fe2000f8e0202 */
[----:B------:R-:W-:Y:S01]  /*0300*/  MOV R5, RZ ;  /* 0x000000ff00057202 */ /* 0x000fe20000000f00 */
[----:B------:R-:W-:Y:S06]  /*0310*/  BRA `(.L_x_2) ;  /* 0x0000000000407947 */ /* 0x000fec0003800000 */
.L_x_1:
[----:B------:R-:W0:Y:S01]  /*0320*/  LDCU.64 UR4, c[0x0][0x3d8] ;  /* 0x00007b00ff0477ac */ /* 0x000e220008000a00 */
[----:B------:R-:W-:Y:S01]  /*0330*/  IMAD.MOV.U32 R18, RZ, RZ, R2 ;  /* 0x000000ffff127224 */ /* 0x000fe200078e0002 */
[----:B------:R-:W-:Y:S02]  /*0340*/  MOV R13, R3 ;  /* 0x00000003000d7202 */ /* 0x000fe40000000f00 */
[----:B------:R-:W-:Y:S02]  /*0350*/  MOV R0, 0x390 ;  /* 0x0000039000007802 */ /* 0x000fe40000000f00 */
[----:B0-----:R-:W-:Y:S01]  /*0360*/  MOV R11, UR4 ;  /* 0x00000004000b7c02 */ /* 0x001fe20008000f00 */
[----:B------:R-:W-:-:S07]  /*0370*/  IMAD.U32 R10, RZ, RZ, UR5 ;  /* 0x00000005ff0a7e24 */ /* 0x000fce000f8e00ff */
[----:B------:R-:W-:Y:S05]  /*0380*/  CALL.REL.NOINC `($__internal_0_$__cuda_sm20_div_s64) ;  /* 0x0000002400507944 */ /* 0x000fea0003c00000 */
[----:B------:R-:W0:Y:S01]  /*0390*/  LDCU.64 UR4, c[0x0][0x3d8] ;  /* 0x00007b00ff0477ac */ /* 0x000e220008000a00 */
[----:B------:R-:W-:Y:S01]  /*03a0*/  IADD3 R5, P0, PT, RZ, -R22, RZ ;  /* 0x80000016ff057210 */ /* 0x000fe20007f1e0ff */
[----:B------:R-:W-:-:S04]  /*03b0*/  IMAD.MOV.U32 R4, RZ, RZ, R22 ;  /* 0x000000ffff047224 */ /* 0x000fc800078e0016 */
[----:B------:R-:W-:-:S04]  /*03c0*/  IMAD.X R0, RZ, RZ, ~R23, P0 ;  /* 0x000000ffff007224 */ /* 0x000fc800000e0e17 */
[----:B0-----:R-:W-:Y:S02]  /*03d0*/  IMAD R0, R0, UR4, RZ ;  /* 0x0000000400007c24 */ /* 0x001fe4000f8e02ff */
[----:B------:R-:W-:-:S04]  /*03e0*/  IMAD.WIDE.U32 R2, R5, UR4, R2 ;  /* 0x0000000405027c25 */ /* 0x000fc8000f8e0002 */
[----:B------:R-:W-:-:S05]  /*03f0*/  IMAD R5, R5, UR5, R0 ;  /* 0x0000000505057c24 */ /* 0x000fca000f8e0200 */
[----:B------:R-:W-:Y:S02]  /*0400*/  IADD3 R3, PT, PT, R3, R5, RZ ;  /* 0x0000000503037210 */ /* 0x000fe40007ffe0ff */
[----:B------:R-:W-:-:S07]  /*0410*/  MOV R5, R23 ;  /* 0x0000001700057202 */ /* 0x000fce0000000f00 */
.L_x_2:
[----:B------:R-:W-:Y:S05]  /*0420*/  BSYNC.RECONVERGENT B0 ;  /* 0x0000000000007941 */ /* 0x000fea0003800200 */
.L_x_0:
[----:B------:R-:W0:Y:S01]  /*0430*/  LDCU UR4, c[0x0][0x3d4] ;  /* 0x00007a80ff0477ac */ /* 0x000e220008000800 */
[----:B------:R-:W-:Y:S01]  /*0440*/  BSSY.RECONVERGENT B0, `(.L_x_3) ;  /* 0x000002c000007945 */ /* 0x000fe20003800200 */
[----:B0-----:R-:W-:-:S04]  /*0450*/  LOP3.LUT R0, R5, UR4, RZ, 0xfc, !PT ;  /* 0x0000000405007c12 */ /* 0x001fc8000f8efcff */
[----:B------:R-:W-:-:S13]  /*0460*/  ISETP.NE.U32.AND P0, PT, R0, RZ, PT ;  /* 0x000000ff0000720c */ /* 0x000fda0003f05070 */
[----:B------:R-:W-:Y:S05]  /*0470*/  @P0 BRA `(.L_x_4) ;  /* 0x0000000000600947 */ /* 0x000fea0003800000 */
[----:B------:R-:W0:Y:S01]  /*0480*/  LDCU UR4, c[0x0][0x3d0] ;  /* 0x00007a00ff0477ac */ /* 0x000e220008000800 */
[----:B------:R-:W-:Y:S01]  /*0490*/  HFMA2 R9, -RZ, RZ, 0, 0 ;  /* 0x00000000ff097431 */ /* 0x000fe200000001ff */
[----:B0-----:R-:W0:Y:S01]  /*04a0*/  I2F.U32.RP R0, UR4 ;  /* 0x0000000400007d06 */ /* 0x001e220008209000 */
        /* <DEDUP_REMOVED lines=20> */
[----:B------:R-:W-:Y:S06]  /*05f0*/  BRA `(.L_x_5) ;  /* 0x0000000000407947 */ /* 0x000fec0003800000 */
.L_x_4:
        /* <DEDUP_REMOVED lines=9> */
[----:B------:R-:W-:Y:S01]  /*0690*/  IMAD.MOV.U32 R8, RZ, RZ, R22 ;  /* 0x000000ffff087224 */ /* 0x000fe200078e0016 */
[----:B------:R-:W-:-:S03]  /*06a0*/  MOV R9, R23 ;  /* 0x0000001700097202 */ /* 0x000fc60000000f00 */
[----:B------:R-:W-:-:S04]  /*06b0*/  IMAD.X R0, RZ, RZ, ~R23, P0 ;  /* 0x000000ffff007224 */ /* 0x000fc800000e0e17 */
[----:B0-----:R-:W-:Y:S02]  /*06c0*/  IMAD R0, R0, UR4, RZ ;  /* 0x0000000400007c24 */ /* 0x001fe4000f8e02ff */
[----:B------:R-:W-:-:S04]  /*06d0*/  IMAD.WIDE.U32 R4, R7, UR4, R4 ;  /* 0x0000000407047c25 */ /* 0x000fc8000f8e0004 */
[----:B------:R-:W-:-:S05]  /*06e0*/  IMAD R7, R7, UR5, R0 ;  /* 0x0000000507077c24 */ /* 0x000fca000f8e0200 */
[----:B------:R-:W-:-:S07]  /*06f0*/  IADD3 R5, PT, PT, R5, R7, RZ ;  /* 0x0000000705057210 */ /* 0x000fce0007ffe0ff */
.L_x_5:
[----:B------:R-:W-:Y:S05]  /*0700*/  BSYNC.RECONVERGENT B0 ;  /* 0x0000000000007941 */ /* 0x000fea0003800200 */
.L_x_3:
[----:B------:R-:W0:Y:S01]  /*0710*/  LDCU UR4, c[0x0][0x3cc] ;  /* 0x00007980ff0477ac */ /* 0x000e220008000800 */
[----:B------:R-:W-:Y:S01]  /*0720*/  BSSY.RECONVERGENT B0, `(.L_x_6) ;  /* 0x000002f000007945 */ /* 0x000fe20003800200 */
[----:B------:R-:W1:Y:S01]  /*0730*/  LDCU.64 UR16, c[0x0][0x358] ;  /* 0x00006b00ff1077ac */ /* 0x000e620008000a00 */
[----:B0-----:R-:W-:-:S05]  /*0740*/  IMAD.U32 R0, RZ, RZ, UR4 ;  /* 0x00000004ff007e24 */ /* 0x001fca000f8e00ff */
[----:B------:R-:W-:-:S04]  /*0750*/  LOP3.LUT R6, R9, R0, RZ, 0xfc, !PT ;  /* 0x0000000009067212 */ /* 0x000fc800078efcff */
[----:B------:R-:W-:-:S13]  /*0760*/  ISETP.NE.U32.AND P0, PT, R6, RZ, PT ;  /* 0x000000ff0600720c */ /* 0x000fda0003f05070 */
[----:B-1----:R-:W-:Y:S05]  /*0770*/  @P0 BRA `(.L_x_7) ;  /* 0x0000000000640947 */ /* 0x002fea0003800000 */
[----:B------:R-:W0:Y:S01]  /*0780*/  LDCU UR4, c[0x0][0x3c8] ;  /* 0x00007900ff0477ac */ /* 0x000e220008000800 */
[----:B------:R-:W-:Y:S01]  /*0790*/  HFMA2 R23, -RZ, RZ, 0, 0 ;  /* 0x00000000ff177431 */ /* 0x000fe200000001ff */
[----:B0-----:R-:W-:-:S04]  /*07a0*/  MOV R6, UR4 ;  /* 0x0000000400067c02 */ /* 0x001fc80008000f00 */
[----:B------:R-:W0:Y:S01]  /*07b0*/  I2F.U32.RP R7, R6 ;  /* 0x0000000600077306 */ /* 0x000e220000209000 */
[----:B------:R-:W-:-:S07]  /*07c0*/  ISETP.NE.U32.AND P2, PT, R6, RZ, PT ;  /* 0x000000ff0600720c */ /* 0x000fce0003f45070 */
[----:B0-----:R-:W0:Y:S02]  /*07d0*/  MUFU.RCP R7, R7 ;  /* 0x0000000700077308 */ /* 0x001e240000001000 */
[----:B0-----:R-:W-:Y:S02]  /*07e0*/  VIADD R10, R7, 0xffffffe ;  /* 0x0ffffffe070a7836 */ /* 0x001fe40000000000 */
[----:B------:R-:W-:-:S04]  /*07f0*/  IMAD.MOV.U32 R7, RZ, RZ, RZ ;  /* 0x000000ffff077224 */ /* 0x000fc800078e00ff */
[----:B------:R0:W1:Y:S02]  /*0800*/  F2I.FTZ.U32.TRUNC.NTZ R11, R10 ;  /* 0x0000000a000b7305 */ /* 0x000064000021f000 */
[----:B0-----:R-:W-:Y:S02]  /*0810*/  IMAD.MOV.U32 R10, RZ, RZ, RZ ;  /* 0x000000ffff0a7224 */ /* 0x001fe400078e00ff */
[----:B-1----:R-:W-:-:S05]  /*0820*/  IMAD R9, R11, R6, RZ ;  /* 0x000000060b097224 */ /* 0x002fca00078e02ff */
[----:B------:R-:W-:-:S05]  /*0830*/  IADD3 R9, PT, PT, -R9, RZ, RZ ;  /* 0x000000ff09097210 */ /* 0x000fca0007ffe1ff */
[----:B------:R-:W-:-:S06]  /*0840*/  IMAD.HI.U32 R11, R11, R9, R10 ;  /* 0x000000090b0b7227 */ /* 0x000fcc00078e000a */
[----:B------:R-:W-:-:S05]  /*0850*/  IMAD.HI.U32 R22, R11, R8, RZ ;  /* 0x000000080b167227 */ /* 0x000fca00078e00ff */
[----:B------:R-:W-:-:S05]  /*0860*/  IADD3 R9, PT, PT, -R22, RZ, RZ ;  /* 0x000000ff16097210 */ /* 0x000fca0007ffe1ff */
[----:B------:R-:W-:-:S05]  /*0870*/  IMAD R9, R6, R9, R8 ;  /* 0x0000000906097224 */ /* 0x000fca00078e0208 */
[----:B------:R-:W-:-:S13]  /*0880*/  ISETP.GE.U32.AND P0, PT, R9, R6, PT ;  /* 0x000000060900720c */ /* 0x000fda0003f06070 */
[----:B------:R-:W-:Y:S01]  /*0890*/  @P0 IMAD.IADD R9, R9, 0x1, -R6 ;  /* 0x0000000109090824 */ /* 0x000fe200078e0a06 */
[----:B------:R-:W-:-:S04]  /*08a0*/  @P0 IADD3 R22, PT, PT, R22, 0x1, RZ ;  /* 0x0000000116160810 */ /* 0x000fc80007ffe0ff */
[----:B------:R-:W-:-:S13]  /*08b0*/  ISETP.GE.U32.AND P1, PT, R9, R6, PT ;  /* 0x000000060900720c */ /* 0x000fda0003f26070 */
[----:B------:R-:W-:Y:S01]  /*08c0*/  @P1 VIADD R22, R22, 0x1 ;  /* 0x0000000116161836 */ /* 0x000fe20000000000 */
[----:B------:R-:W-:-:S04]  /*08d0*/  @!P2 LOP3.LUT R22, RZ, R6, RZ, 0x33, !PT ;  /* 0x00000006ff16a212 */ /* 0x000fc800078e33ff */
[----:B------:R-:W-:-:S05]  /*08e0*/  IADD3 R9, PT, PT, -R22, RZ, RZ ;  /* 0x000000ff16097210 */ /* 0x000fca0007ffe1ff */
[----:B------:R-:W-:Y:S01]  /*08f0*/  IMAD R8, R6, R9, R8 ;  /* 0x0000000906087224 */ /* 0x000fe200078e0208 */
[----:B------:R-:W-:Y:S06]  /*0900*/  BRA `(.L_x_8) ;  /* 0x0000000000407947 */ /* 0x000fec0003800000 */
.L_x_7:
        /* <DEDUP_REMOVED lines=8> */
[----:B------:R-:W-:-:S04]  /*0990*/  IADD3 R11, P0, PT, RZ, -R22, RZ ;  /* 0x80000016ff0b7210 */ /* 0x000fc80007f1e0ff */
[----:B------:R-:W-:Y:S01]  /*09a0*/  IADD3.X R7, PT, PT, RZ, ~R23, RZ, P0, !PT ;  /* 0x80000017ff077210 */ /* 0x000fe200007fe4ff */
[----:B0-----:R-:W-:Y:S02]  /*09b0*/  IMAD.U32 R6, RZ, RZ, UR4 ;  /* 0x00000004ff067e24 */ /* 0x001fe4000f8e00ff */
[----:B------:R-:W-:Y:S02]  /*09c0*/  IMAD.U32 R0, RZ, RZ, UR5 ;  /* 0x00000005ff007e24 */ /* 0x000fe4000f8e00ff */
[-C--:B------:R-:W-:Y:S02]  /*09d0*/  IMAD R7, R7, R6.reuse, RZ ;  /* 0x0000000607077224 */ /* 0x080fe400078e02ff */
[----:B------:R-:W-:-:S04]  /*09e0*/  IMAD.WIDE.U32 R8, R11, R6, R8 ;  /* 0x000000060b087225 */ /* 0x000fc800078e0008 */
[----:B------:R-:W-:-:S05]  /*09f0*/  IMAD R7, R11, R0, R7 ;  /* 0x000000000b077224 */ /* 0x000fca00078e0207 */
[----:B------:R-:W-:-:S07]  /*0a00*/  IADD3 R7, PT, PT, R9, R7, RZ ;  /* 0x0000000709077210 */ /* 0x000fce0007ffe0ff */
.L_x_8:
[----:B------:R-:W-:Y:S05]  /*0a10*/  BSYNC.RECONVERGENT B0 ;  /* 0x0000000000007941 */ /* 0x000fea0003800200 */
.L_x_6:
[----:B------:R-:W0:Y:S01]  /*0a20*/  LDCU.128 UR12, c[0x0][0x3d0] ;  /* 0x00007a00ff0c77ac */ /* 0x000e220008000c00 */
[----:B------:R-:W-:Y:S01]  /*0a30*/  MOV R11, R7 ;  /* 0x00000007000b7202 */ /* 0x000fe20000000f00 */
[----:B------:R-:W-:Y:S02]  /*0a40*/  IMAD R9, R23, R6, RZ ;  /* 0x0000000617097224 */ /* 0x000fe400078e02ff */
[----:B------:R-:W-:Y:S01]  /*0a50*/  IMAD.MOV.U32 R10, RZ, RZ, R8 ;  /* 0x000000ffff0a7224 */ /* 0x000fe200078e0008 */
[----:B------:R-:W1:Y:S01]  /*0a60*/  LDCU.64 UR4, c[0x0][0x3a0] ;  /* 0x00007400ff0477ac */ /* 0x000e620008000a00 */
[C---:B------:R-:W-:Y:S02]  /*0a70*/  IMAD R9, R22.reuse, R0, R9 ;  /* 0x0000000016097224 */ /* 0x040fe400078e0209 */
[----:B------:R-:W-:Y:S01]  /*0a80*/  IMAD.WIDE.U32 R24, R22, R6, R10 ;  /* 0x0000000616187225 */ /* 0x000fe200078e000a */
[----:B------:R-:W2:Y:S03]  /*0a90*/  LDCU.64 UR18, c[0x0][0x3f0] ;  /* 0x00007e00ff1277ac */ /* 0x000ea60008000a00 */
[----:B------:R-:W-:-:S04]  /*0aa0*/  IMAD.IADD R9, R25, 0x1, R9 ;  /* 0x0000000119097824 */ /* 0x000fc800078e0209 */
[----:B0-----:R-:W-:Y:S02]  /*0ab0*/  IMAD R15, R9, UR12, RZ ;  /* 0x0000000c090f7c24 */ /* 0x001fe4000f8e02ff */
[----:B------:R-:W-:-:S04]  /*0ac0*/  IMAD.WIDE.U32 R12, R24, UR12, R4 ;  /* 0x0000000c180c7c25 */ /* 0x000fc8000f8e0004 */
[----:B------:R-:W-:-:S05]  /*0ad0*/  IMAD R15, R24, UR13, R15 ;  /* 0x0000000d180f7c24 */ /* 0x000fca000f8e020f */
[----:B------:R-:W-:Y:S01]  /*0ae0*/  IADD3 R13, PT, PT, R13, R15, RZ ;  /* 0x0000000f0d0d7210 */ /* 0x000fe20007ffe0ff */
[----:B------:R-:W-:-:S04]  /*0af0*/  IMAD.WIDE.U32 R14, R12, UR14, R2 ;  /* 0x0000000e0c0e7c25 */ /* 0x000fc8000f8e0002 */
[----:B------:R-:W-:Y:S02]  /*0b00*/  IMAD R13, R13, UR14, RZ ;  /* 0x0000000e0d0d7c24 */ /* 0x000fe4000f8e02ff */
[----:B------:R-:W-:Y:S02]  /*0b10*/  IMAD.SHL.U32 R48, R14, 0x4, RZ ;  /* 0x000000040e307824 */ /* 0x000fe400078e00ff */
[----:B------:R-:W-:-:S03]  /*0b20*/  IMAD R13, R12, UR15, R13 ;  /* 0x0000000f0c0d7c24 */ /* 0x000fc6000f8e020d */
[----:B-1----:R-:W-:Y:S02]  /*0b30*/  IADD3 R48, P0, PT, R48, UR4, RZ ;  /* 0x0000000430307c10 */ /* 0x002fe4000ff1e0ff */
[----:B------:R-:W-:-:S04]  /*0b40*/  IADD3 R13, PT, PT, R15, R13, RZ ;  /* 0x0000000d0f0d7210 */ /* 0x000fc80007ffe0ff */
[----:B------:R-:W-:-:S04]  /*0b50*/  SHF.L.U64.HI R13, R14, 0x2, R13 ;  /* 0x000000020e0d7819 */ /* 0x000fc8000001020d */
[----:B------:R-:W-:-:S05]  /*0b60*/  IADD3.X R49, PT, PT, R13, UR5, RZ, P0, !PT ;  /* 0x000000050d317c10 */ /* 0x000fca00087fe4ff */
[----:B------:R0:W5:Y:S01]  /*0b70*/  LDG.E R48, desc[UR16][R48.64] ;  /* 0x0000001030307981 */ /* 0x000162000c1e1900 */
[----:B--2---:R-:W-:-:S04]  /*0b80*/  UISETP.GE.U32.AND UP0, UPT, UR18, 0x1, UPT ;  /* 0x000000011200788c */ /* 0x004fc8000bf06070 */
[----:B------:R-:W-:-:S09]  /*0b90*/  UISETP.GE.AND.EX UP0, UPT, UR19, URZ, UPT, UP0 ;  /* 0x000000ff1300728c */ /* 0x000fd2000bf06300 */
[----:B0-----:R-:W-:Y:S05]  /*0ba0*/  BRA.U !UP0, `(.L_x_9) ;  /* 0x0000001d08087547 */ /* 0x001fea000b800000 */
[----:B------:R-:W0:Y:S01]  /*0bb0*/  LDCU.64 UR10, c[0x0][0x3f0] ;  /* 0x00007e00ff0a77ac */ /* 0x000e220008000a00 */
[----:B------:R-:W-:Y:S02]  /*0bc0*/  UISETP.GE.U32.AND UP1, UPT, UR18, 0x4, UPT ;  /* 0x000000041200788c */ /* 0x000fe4000bf26070 */
[----:B------:R-:W-:Y:S02]  /*0bd0*/  ULOP3.LUT UR22, UR18, 0x3, URZ, 0xc0, !UPT ;  /* 0x0000000312167892 */ /* 0x000fe4000f8ec0ff */
[----:B------:R-:W-:Y:S02]  /*0be0*/  UISETP.GE.U32.AND.EX UP1, UPT, UR19, URZ, UPT, UP1 ;  /* 0x000000ff1300728c */ /* 0x000fe4000bf26110 */
[----:B------:R-:W-:-:S04]  /*0bf0*/  UISETP.NE.U32.AND UP0, UPT, UR22, URZ, UPT ;  /* 0x000000ff1600728c */ /* 0x000fc8000bf05070 */
[----:B------:R-:W-:Y:S01]  /*0c00*/  UISETP.NE.AND.EX UP0, UPT, URZ, URZ, UPT, UP0 ;  /* 0x000000ffff00728c */ /* 0x000fe2000bf05300 */
[----:B0-----:R-:W-:Y:S01]  /*0c10*/  UMOV UR6, UR10 ;  /* 0x0000000a00067c82 */ /* 0x001fe20008000000 */
[----:B------:R-:W-:Y:S01]  /*0c20*/  UMOV UR7, UR11 ;  /* 0x0000000b00077c82 */ /* 0x000fe20008000000 */
[----:B------:R-:W-:Y:S08]  /*0c30*/  BRA.U !UP1, `(.L_x_10) ;  /* 0x00000011090c7547 */ /* 0x000ff0000b800000 */
[----:B------:R-:W0:Y:S01]  /*0c40*/  LDC.64 R12, c[0x0][0x3f0] ;  /* 0x0000fc00ff0c7b82 */ /* 0x000e220000000a00 */
[----:B------:R-:W1:Y:S01]  /*0c50*/  LDCU.128 UR24, c[0x0][0x390] ;  /* 0x00007200ff1877ac */ /* 0x000e620008000c00 */
[----:B------:R-:W-:Y:S01]  /*0c60*/  IMAD R15, R23, UR18, RZ ;  /* 0x00000012170f7c24 */ /* 0x000fe2000f8e02ff */
[----:B------:R-:W-:Y:S01]  /*0c70*/  SHF.L.U32 R53, R2, 0x2, RZ ;  /* 0x0000000202357819 */ /* 0x000fe200000006ff */
[----:B------:R-:W-:Y:S01]  /*0c80*/  IMAD R19, R9, UR18, RZ ;  /* 0x0000001209137c24 */ /* 0x000fe2000f8e02ff */
[----:B------:R-:W-:Y:S01]  /*0c90*/  UIMAD UR6, UR15, UR12, URZ ;  /* 0x0000000c0f0672a4 */ /* 0x000fe2000f8e02ff */
[----:B------:R-:W-:Y:S01]  /*0ca0*/  IMAD R17, R22, UR19, R15 ;  /* 0x0000001316117c24 */ /* 0x000fe2000f8e020f */
[----:B------:R-:W-:Y:S01]  /*0cb0*/  UMOV UR7, UR11 ;  /* 0x0000000b00077c82 */ /* 0x000fe20008000000 */
[----:B------:R-:W-:Y:S01]  /*0cc0*/  IMAD R19, R24, UR19, R19 ;  /* 0x0000001318137c24 */ /* 0x000fe2000f8e0213 */
[----:B------:R-:W-:Y:S02]  /*0cd0*/  UIMAD UR8, UR13, UR14, UR6 ;  /* 0x0000000e0d0872a4 */ /* 0x000fe4000f8e0206 */
[----:B------:R-:W-:Y:S01]  /*0ce0*/  UIMAD.WIDE.U32 UR4, UR14, UR12, URZ ;  /* 0x0000000c0e0472a5 */ /* 0x000fe2000f8e00ff */
[----:B------:R-:W-:Y:S01]  /*0cf0*/  UMOV UR6, UR10 ;  /* 0x0000000a00067c82 */ /* 0x000fe20008000000 */
[----:B------:R-:W2:Y:S02]  /*0d00*/  LDCU.64 UR10, c[0x0][0x388] ;  /* 0x00007100ff0a77ac */ /* 0x000ea40008000a00 */
[----:B------:R-:W-:Y:S01]  /*0d10*/  UIADD3 UR5, UPT, UPT, UR5, UR8, URZ ;  /* 0x0000000805057290 */ /* 0x000fe2000fffe0ff */
[----:B------:R-:W3:Y:S01]  /*0d20*/  LDCU.64 UR20, c[0x0][0x3b0] ;  /* 0x00007600ff1477ac */ /* 0x000ee20008000a00 */
[----:B0-----:R-:W-:Y:S01]  /*0d30*/  IMAD.WIDE.U32 R14, R22, UR18, R12 ;  /* 0x00000012160e7c25 */ /* 0x001fe2000f8e000c */
[----:B------:R-:W-:-:S03]  /*0d40*/  ULOP3.LUT UR23, UR18, 0xfffffffc, URZ, 0xc0, !UPT ;  /* 0xfffffffc12177892 */ /* 0x000fc6000f8ec0ff */
[----:B------:R-:W-:Y:S01]  /*0d50*/  IMAD.WIDE.U32 R12, R24, UR18, R12 ;  /* 0x00000012180c7c25 */ /* 0x000fe2000f8e000c */
[C---:B------:R-:W-:Y:S02]  /*0d60*/  IADD3 R29, P0, PT, R14.reuse, -0x1, RZ ;  /* 0xffffffff0e1d7810 */ /* 0x040fe40007f1e0ff */
[----:B------:R-:W-:Y:S01]  /*0d70*/  IADD3 R27, P2, PT, R14, -0x2, RZ ;  /* 0xfffffffe0e1b7810 */ /* 0x000fe20007f5e0ff */
[----:B------:R-:W-:Y:S01]  /*0d80*/  IMAD.IADD R17, R15, 0x1, R17 ;  /* 0x000000010f117824 */ /* 0x000fe200078e0211 */
[----:B------:R-:W-:Y:S02]  /*0d90*/  IADD3 R31, PT, PT, R13, R19, RZ ;  /* 0x000000130d1f7210 */ /* 0x000fe40007ffe0ff */
[----:B-1----:R-:W-:Y:S02]  /*0da0*/  LEA R30, P1, R12, UR24, 0x2 ;  /* 0x000000180c1e7c11 */ /* 0x002fe4000f8210ff */
[----:B------:R-:W-:Y:S02]  /*0db0*/  IADD3.X R13, PT, PT, R17, -0x1, RZ, P0, !PT ;  /* 0xffffffff110d7810 */ /* 0x000fe400007fe4ff */
[----:B------:R-:W-:-:S02]  /*0dc0*/  IADD3 R19, P0, PT, R14, -0x3, RZ ;  /* 0xfffffffd0e137810 */ /* 0x000fc40007f1e0ff */
[----:B------:R-:W-:Y:S02]  /*0dd0*/  IADD3 R21, P3, PT, R14, -0x4, RZ ;  /* 0xfffffffc0e157810 */ /* 0x000fe40007f7e0ff */
[----:B------:R-:W-:Y:S01]  /*0de0*/  LEA.HI.X R31, R12, UR25, R31, 0x2, P1 ;  /* 0x000000190c1f7c11 */ /* 0x000fe200088f141f */
[----:B------:R-:W-:Y:S01]  /*0df0*/  IMAD R12, R13, R6, RZ ;  /* 0x000000060d0c7224 */ /* 0x000fe200078e02ff */
[C---:B------:R-:W-:Y:S01]  /*0e00*/  IADD3.X R15, PT, PT, R17.reuse, -0x1, RZ, P2, !PT ;  /* 0xffffffff110f7810 */ /* 0x040fe200017fe4ff */
[----:B------:R-:W0:Y:S01]  /*0e10*/  LDCU.64 UR24, c[0x0][0x3a8] ;  /* 0x00007500ff1877ac */ /* 0x000e220008000a00 */
[----:B------:R-:W-:Y:S01]  /*0e20*/  IADD3.X R13, PT, PT, R17, -0x1, RZ, P0, !PT ;  /* 0xffffffff110d7810 */ /* 0x000fe200007fe4ff */
[----:B------:R-:W-:Y:S01]  /*0e30*/  IMAD R33, R29, R0, R12 ;  /* 0x000000001d217224 */ /* 0x000fe200078e020c */
[----:B------:R-:W-:Y:S01]  /*0e40*/  IADD3.X R17, PT, PT, R17, -0x1, RZ, P3, !PT ;  /* 0xffffffff11117810 */ /* 0x000fe20001ffe4ff */
[-C--:B------:R-:W-:Y:S02]  /*0e50*/  IMAD R16, R15, R6.reuse, RZ ;  /* 0x000000060f107224 */ /* 0x080fe400078e02ff */
[----:B------:R-:W-:-:S04]  /*0e60*/  IMAD.WIDE.U32 R14, R29, R6, R10 ;  /* 0x000000061d0e7225 */ /* 0x000fc800078e000a */
[-C--:B------:R-:W-:Y:S02]  /*0e70*/  IMAD R20, R17, R6.reuse, RZ ;  /* 0x0000000611147224 */ /* 0x080fe400078e02ff */
[----:B------:R-:W-:Y:S02]  /*0e80*/  IMAD R18, R13, R6, RZ ;  /* 0x000000060d127224 */ /* 0x000fe400078e02ff */
[C---:B------:R-:W-:Y:S02]  /*0e90*/  IMAD R29, R27.reuse, R0, R16 ;  /* 0x000000001b1d7224 */ /* 0x040fe400078e0210 */
[----:B------:R-:W-:-:S04]  /*0ea0*/  IMAD.WIDE.U32 R12, R27, R6, R10 ;  /* 0x000000061b0c7225 */ /* 0x000fc800078e000a */
[----:B------:R-:W-:-:S04]  /*0eb0*/  IMAD.WIDE.U32 R16, R21, R6, R10 ;  /* 0x0000000615107225 */ /* 0x000fc800078e000a */
[----:B------:R-:W-:Y:S02]  /*0ec0*/  IMAD.IADD R15, R15, 0x1, R33 ;  /* 0x000000010f0f7824 */ /* 0x000fe400078e0221 */
[-C--:B------:R-:W-:Y:S02]  /*0ed0*/  IMAD R21, R21, R0.reuse, R20 ;  /* 0x0000000015157224 */ /* 0x080fe400078e0214 */
[C---:B------:R-:W-:Y:S02]  /*0ee0*/  IMAD R27, R19.reuse, R0, R18 ;  /* 0x00000000131b7224 */ /* 0x040fe400078e0212 */
[----:B------:R-:W-:Y:S01]  /*0ef0*/  IMAD.WIDE.U32 R18, R19, R6, R10 ;  /* 0x0000000613127225 */ /* 0x000fe200078e000a */
[----:B------:R-:W-:-:S03]  /*0f00*/  IADD3 R10, PT, PT, R13, R29, RZ ;  /* 0x0000001d0d0a7210 */ /* 0x000fc60007ffe0ff */
[----:B------:R-:W-:Y:S01]  /*0f10*/  IMAD R11, R15, UR12, RZ ;  /* 0x0000000c0f0b7c24 */ /* 0x000fe2000f8e02ff */
[----:B------:R-:W-:Y:S01]  /*0f20*/  IADD3 R15, PT, PT, R17, R21, RZ ;  /* 0x00000015110f7210 */ /* 0x000fe20007ffe0ff */
[----:B------:R-:W-:Y:S02]  /*0f30*/  IMAD.IADD R13, R19, 0x1, R27 ;  /* 0x00000001130d7824 */ /* 0x000fe400078e021b */
[----:B------:R-:W-:Y:S02]  /*0f40*/  IMAD R19, R10, UR12, RZ ;  /* 0x0000000c0a137c24 */ /* 0x000fe4000f8e02ff */
[C---:B------:R-:W-:Y:S02]  /*0f50*/  IMAD R17, R14.reuse, UR13, R11 ;  /* 0x0000000d0e117c24 */ /* 0x040fe4000f8e020b */
[----:B------:R-:W-:-:S04]  /*0f60*/  IMAD.WIDE.U32 R10, R14, UR12, R4 ;  /* 0x0000000c0e0a7c25 */ /* 0x000fc8000f8e0004 */
[----:B------:R-:W-:Y:S02]  /*0f70*/  IMAD R29, R15, UR12, RZ ;  /* 0x0000000c0f1d7c24 */ /* 0x000fe4000f8e02ff */
[----:B------:R-:W-:-:S04]  /*0f80*/  IMAD.WIDE.U32 R14, R16, UR12, R4 ;  /* 0x0000000c100e7c25 */ /* 0x000fc8000f8e0004 */
[----:B------:R-:W-:Y:S02]  /*0f90*/  IMAD.IADD R11, R11, 0x1, R17 ;  /* 0x000000010b0b7824 */ /* 0x000fe400078e0211 */
[----:B------:R-:W-:Y:S02]  /*0fa0*/  IMAD R29, R16, UR13, R29 ;  /* 0x0000000d101d7c24 */ /* 0x000fe4000f8e021d */
[----:B------:R-:W-:Y:S02]  /*0fb0*/  IMAD R27, R13, UR12, RZ ;  /* 0x0000000c0d1b7c24 */ /* 0x000fe4000f8e02ff */
[C---:B------:R-:W-:Y:S02]  /*0fc0*/  IMAD R21, R12.reuse, UR13, R19 ;  /* 0x0000000d0c157c24 */ /* 0x040fe4000f8e0213 */
[----:B------:R-:W-:-:S04]  /*0fd0*/  IMAD.WIDE.U32 R12, R12, UR12, R4 ;  /* 0x0000000c0c0c7c25 */ /* 0x000fc8000f8e0004 */
[----:B------:R-:W-:Y:S01]  /*0fe0*/  IMAD R17, R11, UR14, RZ ;  /* 0x0000000e0b117c24 */ /* 0x000fe2000f8e02ff */
[----:B------:R-:W-:Y:S01]  /*0ff0*/  IADD3 R11, PT, PT, R15, R29, RZ ;  /* 0x0000001d0f0b7210 */ /* 0x000fe20007ffe0ff */
[C---:B------:R-:W-:Y:S01]  /*1000*/  IMAD R27, R18.reuse, UR13, R27 ;  /* 0x0000000d121b7c24 */ /* 0x040fe2000f8e021b */
[----:B------:R-:W-:Y:S01]  /*1010*/  IADD3 R16, PT, PT, R13, R21, RZ ;  /* 0x000000150d107210 */ /* 0x000fe20007ffe0ff */
[----:B------:R-:W-:-:S04]  /*1020*/  IMAD.WIDE.U32 R18, R18, UR12, R4 ;  /* 0x0000000c12127c25 */ /* 0x000fc8000f8e0004 */
[----:B------:R-:W-:Y:S02]  /*1030*/  IMAD R11, R11, UR14, RZ ;  /* 0x0000000e0b0b7c24 */ /* 0x000fe4000f8e02ff */
[----:B------:R-:W-:Y:S02]  /*1040*/  IMAD.IADD R13, R19, 0x1, R27 ;  /* 0x00000001130d7824 */ /* 0x000fe400078e021b */
[----:B------:R-:W-:Y:S02]  /*1050*/  IMAD R15, R16, UR14, RZ ;  /* 0x0000000e100f7c24 */ /* 0x000fe4000f8e02ff */
[C---:B------:R-:W-:Y:S02]  /*1060*/  IMAD R49, R10.reuse, UR15, R17 ;  /* 0x0000000f0a317c24 */ /* 0x040fe4000f8e0211 */
[----:B------:R-:W-:-:S04]  /*1070*/  IMAD.WIDE.U32 R20, R10, UR14, RZ ;  /* 0x0000000e0a147c25 */ /* 0x000fc8000f8e00ff */
[----:B------:R-:W-:Y:S01]  /*1080*/  IMAD R19, R14, UR15, R11 ;  /* 0x0000000f0e137c24 */ /* 0x000fe2000f8e020b */
[----:B------:R-:W-:Y:S01]  /*1090*/  SHF.L.U32 R42, R20, 0x2, RZ ;  /* 0x00000002142a7819 */ /* 0x000fe200000006ff */
[----:B------:R-:W-:Y:S02]  /*10a0*/  IMAD R13, R13, UR14, RZ ;  /* 0x0000000e0d0d7c24 */ /* 0x000fe4000f8e02ff */
[----:B------:R-:W-:Y:S01]  /*10b0*/  IMAD.WIDE.U32 R10, R14, UR14, RZ ;  /* 0x0000000e0e0a7c25 */ /* 0x000fe2000f8e00ff */
[----:B------:R-:W-:-:S03]  /*10c0*/  IADD3 R14, P3, PT, R42, UR26, RZ ;  /* 0x0000001a2a0e7c10 */ /* 0x000fc6000ff7e0ff */
[----:B------:R-:W-:Y:S01]  /*10d0*/  IMAD R15, R12, UR15, R15 ;  /* 0x0000000f0c0f7c24 */ /* 0x000fe2000f8e020f */
[----:B------:R-:W-:Y:S01]  /*10e0*/  SHF.L.U32 R40, R10, 0x2, RZ ;  /* 0x000000020a287819 */ /* 0x000fe200000006ff */
[----:B------:R-:W-:-:S04]  /*10f0*/  IMAD.WIDE.U32 R16, R12, UR14, RZ ;  /* 0x0000000e0c107c25 */ /* 0x000fc8000f8e00ff */
[----:B------:R-:W-:Y:S01]  /*1100*/  IMAD R45, R18, UR15, R13 ;  /* 0x0000000f122d7c24 */ /* 0x000fe2000f8e020d */
[----:B------:R-:W-:Y:S01]  /*1110*/  SHF.L.U32 R36, R16, 0x2, RZ ;  /* 0x0000000210247819 */ /* 0x000fe200000006ff */
[----:B------:R-:W-:Y:S02]  /*1120*/  IMAD.IADD R11, R11, 0x1, R19 ;  /* 0x000000010b0b7824 */ /* 0x000fe400078e0213 */
[----:B------:R-:W-:Y:S01]  /*1130*/  IMAD.WIDE.U32 R12, R18, UR14, RZ ;  /* 0x0000000e120c7c25 */ /* 0x000fe2000f8e00ff */
[----:B------:R-:W1:Y:S02]  /*1140*/  LDCU.128 UR12, c[0x0][0x3e0] ;  /* 0x00007c00ff0c77ac */ /* 0x000e640008000c00 */
[----:B------:R-:W-:Y:S01]  /*1150*/  SHF.L.U64.HI R10, R10, 0x2, R11 ;  /* 0x000000020a0a7819 */ /* 0x000fe2000001020b */
[----:B------:R-:W-:Y:S01]  /*1160*/  IMAD.IADD R43, R17, 0x1, R15 ;  /* 0x00000001112b7824 */ /* 0x000fe200078e020f */
[----:B------:R-:W-:Y:S01]  /*1170*/  IADD3 R11, P0, PT, R36, UR26, RZ ;  /* 0x0000001a240b7c10 */ /* 0x000fe2000ff1e0ff */
[----:B------:R-:W-:Y:S01]  /*1180*/  IMAD.IADD R49, R21, 0x1, R49 ;  /* 0x0000000115317824 */ /* 0x000fe200078e0231 */
[----:B------:R-:W-:Y:S01]  /*1190*/  SHF.L.U32 R38, R12, 0x2, RZ ;  /* 0x000000020c267819 */ /* 0x000fe200000006ff */
[----:B------:R-:W-:Y:S01]  /*11a0*/  IMAD.IADD R45, R13, 0x1, R45 ;  /* 0x000000010d2d7824 */ /* 0x000fe200078e022d */
[----:B------:R-:W-:Y:S01]  /*11b0*/  SHF.L.U64.HI R43, R16, 0x2, R43 ;  /* 0x00000002102b7819 */ /* 0x000fe2000001022b */
[----:B------:R-:W-:Y:S01]  /*11c0*/  IMAD R29, R6, UR5, RZ ;  /* 0x00000005061d7c24 */ /* 0x000fe2000f8e02ff */
[----:B------:R-:W-:Y:S01]  /*11d0*/  SHF.L.U64.HI R49, R20, 0x2, R49 ;  /* 0x0000000214317819 */ /* 0x000fe20000010231 */
[----:B------:R-:W-:Y:S01]  /*11e0*/  IMAD.WIDE.U32 R26, R6, UR4, RZ ;  /* 0x00000004061a7c25 */ /* 0x000fe2000f8e00ff */
[----:B------:R-:W-:Y:S01]  /*11f0*/  SHF.L.U64.HI R45, R12, 0x2, R45 ;  /* 0x000000020c2d7819 */ /* 0x000fe2000001022d */
[----:B------:R-:W-:Y:S01]  /*1200*/  UMOV UR5, URZ ;  /* 0x000000ff00057c82 */ /* 0x000fe20008000000 */
[----:B------:R-:W-:Y:S01]  /*1210*/  IADD3.X R15, PT, PT, R43, UR27, RZ, P0, !PT ;  /* 0x0000001b2b0f7c10 */ /* 0x000fe200087fe4ff */
[----:B------:R-:W-:Y:S01]  /*1220*/  IMAD R29, R0, UR4, R29 ;  /* 0x00000004001d7c24 */ /* 0x000fe2000f8e021d */
[----:B------:R-:W-:Y:S01]  /*1230*/  IADD3 R12, P1, PT, R38, UR26, RZ ;  /* 0x0000001a260c7c10 */ /* 0x000fe2000ff3e0ff */
[----:B------:R-:W-:Y:S01]  /*1240*/  UMOV UR4, URZ ;  /* 0x000000ff00047c82 */ /* 0x000fe20008000000 */
[----:B------:R-:W-:Y:S01]  /*1250*/  IADD3 R13, P2, PT, R40, UR26, RZ ;  /* 0x0000001a280d7c10 */ /* 0x000fe2000ff5e0ff */
[----:B------:R-:W-:Y:S01]  /*1260*/  IMAD.IADD R51, R27, 0x1, R29 ;  /* 0x000000011b337824 */ /* 0x000fe200078e021d */
[----:B--2---:R-:W-:-:S02]  /*1270*/  IADD3 R34, P0, PT, R42, UR10, RZ ;  /* 0x0000000a2a227c10 */ /* 0x004fc4000ff1e0ff */
[----:B------:R-:W-:Y:S02]  /*1280*/  IADD3.X R21, PT, PT, R49, UR27, RZ, P3, !PT ;  /* 0x0000001b31157c10 */ /* 0x000fe40009ffe4ff */
[----:B------:R-:W-:Y:S02]  /*1290*/  IADD3.X R17, PT, PT, R45, UR27, RZ, P1, !PT ;  /* 0x0000001b2d117c10 */ /* 0x000fe40008ffe4ff */
[----:B------:R-:W-:Y:S02]  /*12a0*/  IADD3.X R19, PT, PT, R10, UR27, RZ, P2, !PT ;  /* 0x0000001b0a137c10 */ /* 0x000fe400097fe4ff */
[----:B------:R-:W-:Y:S02]  /*12b0*/  IADD3 R20, P3, PT, R40, UR10, RZ ;  /* 0x0000000a28147c10 */ /* 0x000fe4000ff7e0ff */
[----:B------:R-:W-:Y:S02]  /*12c0*/  IADD3.X R41, PT, PT, R49, UR11, RZ, P0, !PT ;  /* 0x0000000b31297c10 */ /* 0x000fe400087fe4ff */
[----:B------:R-:W-:-:S02]  /*12d0*/  IADD3 R16, P1, PT, R36, UR10, RZ ;  /* 0x0000000a24107c10 */ /* 0x000fc4000ff3e0ff */
[----:B------:R-:W-:Y:S02]  /*12e0*/  IADD3 R18, P2, PT, R38, UR10, RZ ;  /* 0x0000000a26127c10 */ /* 0x000fe4000ff5e0ff */
[----:B0-----:R-:W-:Y:S02]  /*12f0*/  IADD3 R42, P0, PT, R42, UR24, RZ ;  /* 0x000000182a2a7c10 */ /* 0x001fe4000ff1e0ff */
[----:B------:R-:W-:Y:S02]  /*1300*/  IADD3.X R39, PT, PT, R10, UR11, RZ, P3, !PT ;  /* 0x0000000b0a277c10 */ /* 0x000fe40009ffe4ff */
[----:B------:R-:W-:Y:S02]  /*1310*/  IADD3.X R35, PT, PT, R43, UR11, RZ, P1, !PT ;  /* 0x0000000b2b237c10 */ /* 0x000fe40008ffe4ff */
[----:B------:R-:W-:Y:S02]  /*1320*/  IADD3.X R37, PT, PT, R45, UR11, RZ, P2, !PT ;  /* 0x0000000b2d257c10 */ /* 0x000fe400097fe4ff */
[----:B------:R-:W-:-:S02]  /*1330*/  IADD3 R40, P3, PT, R40, UR24, RZ ;  /* 0x0000001828287c10 */ /* 0x000fc4000ff7e0ff */
[----:B------:R-:W-:Y:S02]  /*1340*/  IADD3.X R49, PT, PT, R49, UR25, RZ, P0, !PT ;  /* 0x0000001931317c10 */ /* 0x000fe400087fe4ff */
[----:B------:R-:W-:Y:S02]  /*1350*/  IADD3 R36, P1, PT, R36, UR24, RZ ;  /* 0x0000001824247c10 */ /* 0x000fe4000ff3e0ff */
[----:B------:R-:W-:Y:S01]  /*1360*/  IADD3 R38, P2, PT, R38, UR24, RZ ;  /* 0x0000001826267c10 */ /* 0x000fe2000ff5e0ff */
[----:B------:R-:W-:Y:S01]  /*1370*/  ULOP3.LUT UR24, UR19, 0x7fffffff, URZ, 0xc0, !UPT ;  /* 0x7fffffff13187892 */ /* 0x000fe2000f8ec0ff */
[----:B------:R-:W-:Y:S02]  /*1380*/  IADD3 R30, P0, PT, R30, -0x8, RZ ;  /* 0xfffffff81e1e7810 */ /* 0x000fe40007f1e0ff */
[----:B------:R-:W-:Y:S02]  /*1390*/  IADD3.X R47, PT, PT, R10, UR25, RZ, P3, !PT ;  /* 0x000000190a2f7c10 */ /* 0x000fe40009ffe4ff */
[----:B------:R-:W-:-:S02]  /*13a0*/  IADD3.X R43, PT, PT, R43, UR25, RZ, P1, !PT ;  /* 0x000000192b2b7c10 */ /* 0x000fc40008ffe4ff */
[----:B------:R-:W-:Y:S02]  /*13b0*/  IADD3.X R45, PT, PT, R45, UR25, RZ, P2, !PT ;  /* 0x000000192d2d7c10 */ /* 0x000fe400097fe4ff */
[----:B------:R-:W-:Y:S02]  /*13c0*/  SHF.L.U64.HI R10, R2, 0x2, R3 ;  /* 0x00000002020a7819 */ /* 0x000fe40000010203 */
[----:B------:R-:W-:Y:S02]  /*13d0*/  IADD3.X R31, PT, PT, R31, -0x1, RZ, P0, !PT ;  /* 0xffffffff1f1f7810 */ /* 0x000fe400007fe4ff */
[----:B-1-3--:R-:W-:-:S07]  /*13e0*/  SHF.L.U64.HI R51, R26, 0x4, R51 ;  /* 0x000000041a337819 */ /* 0x00afce0000010233 */
.L_x_11:
[----:B------:R-:W-:Y:S01]  /*13f0*/  UIMAD UR10, UR19, UR14, URZ ;  /* 0x0000000e130a72a4 */ /* 0x000fe2000f8e02ff */
[----:B------:R-:W-:Y:S01]  /*1400*/  IMAD R33, R9, UR12, RZ ;  /* 0x0000000c09217c24 */ /* 0x000fe2000f8e02ff */
[----:B------:R-:W-:Y:S02]  /*1410*/  UIMAD.WIDE.U32 UR8, UR18, UR14, UR4 ;  /* 0x0000000e120872a5 */ /* 0x000fe4000f8e0004 */
[----:B------:R-:W-:Y:S01]  /*1420*/  UIMAD UR10, UR18, UR15, UR10 ;  /* 0x0000000f120a72a4 */ /* 0x000fe2000f8e020a */
[----:B------:R-:W-:Y:S01]  /*1430*/  IMAD R46, R24, UR13, R33 ;  /* 0x0000000d182e7c24 */ /* 0x000fe2000f8e0221 */
[----:B------:R-:W-:Y:S02]  /*1440*/  UISETP.LT.U32.AND UP1, UPT, UR8, UR12, UPT ;  /* 0x0000000c0800728c */ /* 0x000fe4000bf21070 */
[----:B------:R-:W-:-:S04]  /*1450*/  UIADD3 UR9, UPT, UPT, UR9, UR10, URZ ;  /* 0x0000000a09097290 */ /* 0x000fc8000fffe0ff */
[----:B------:R-:W-:-:S04]  /*1460*/  UISETP.LT.AND.EX UP1, UPT, UR9, UR13, UPT, UP1 ;  /* 0x0000000d0900728c */ /* 0x000fc8000bf21310 */
[----:B------:R-:W-:Y:S02]  /*1470*/  USEL UR9, UR9, UR13, UP1 ;  /* 0x0000000d09097287 */ /* 0x000fe40008800000 */
[----:B------:R-:W-:-:S04]  /*1480*/  USEL UR8, UR8, UR12, UP1 ;  /* 0x0000000c08087287 */ /* 0x000fc80008800000 */
[----:B------:R-:W-:Y:S02]  /*1490*/  MOV R29, UR9 ;  /* 0x00000009001d7c02 */ /* 0x000fe40008000f00 */
[----:B------:R-:W-:-:S04]  /*14a0*/  IMAD.U32 R28, RZ, RZ, UR8 ;  /* 0x00000008ff1c7e24 */ /* 0x000fc8000f8e00ff */
[----:B------:R-:W-:-:S04]  /*14b0*/  IMAD.WIDE.U32 R28, R24, UR12, R28 ;  /* 0x0000000c181c7c25 */ /* 0x000fc8000f8e001c */
[----:B------:R-:W-:Y:S01]  /*14c0*/  IMAD.IADD R29, R29, 0x1, R46 ;  /* 0x000000011d1d7824 */ /* 0x000fe200078e022e */
[----:B------:R-:W-:-:S04]  /*14d0*/  LEA R32, P0, R28, UR20, 0x2 ;  /* 0x000000141c207c11 */ /* 0x000fc8000f8010ff */
[----:B------:R-:W-:Y:S02]  /*14e0*/  LEA.HI.X R33, R28, UR21, R29, 0x2, P0 ;  /* 0x000000151c217c11 */ /* 0x000fe400080f141d */
[----:B------:R-:W-:-:S04]  /*14f0*/  IADD3 R28, P0, PT, R53, R34, RZ ;  /* 0x00000022351c7210 */ /* 0x000fc80007f1e0ff */
[----:B------:R-:W-:-:S05]  /*1500*/  IADD3.X R29, PT, PT, R10, R41, RZ, P0, !PT ;  /* 0x000000290a1d7210 */ /* 0x000fca00007fe4ff */
[----:B------:R0:W2:Y:S02]  /*1510*/  LDG.E R50, desc[UR16][R28.64] ;  /* 0x000000101c327981 */ /* 0x0000a4000c1e1900 */
[----:B0-----:R-:W-:Y:S01]  /*1520*/  IMAD.MOV.U32 R28, RZ, RZ, R30 ;  /* 0x000000ffff1c7224 */ /* 0x001fe200078e001e */
[----:B------:R-:W-:-:S05]  /*1530*/  MOV R29, R31 ;  /* 0x0000001f001d7202 */ /* 0x000fca0000000f00 */
[----:B------:R-:W3:Y:S01]  /*1540*/  LDG.E R31, desc[UR16][R28.64+0x4] ;  /* 0x000004101c1f7981 */ /* 0x000ee2000c1e1900 */
[----:B------:R-:W-:-:S04]  /*1550*/  UIADD3 UR10, UP1, UPT, UR18, -0x1, URZ ;  /* 0xffffffff120a7890 */ /* 0x000fc8000ff3e0ff */
[----:B------:R-:W-:-:S04]  /*1560*/  UIADD3.X UR8, UPT, UPT, UR19, -0x1, URZ, UP1, !UPT ;  /* 0xffffffff13087890 */ /* 0x000fc80008ffe4ff */
[----:B------:R-:W-:Y:S02]  /*1570*/  UIMAD UR11, UR8, UR14, URZ ;  /* 0x0000000e080b72a4 */ /* 0x000fe4000f8e02ff */
[----:B------:R-:W-:Y:S02]  /*1580*/  UIMAD.WIDE.U32 UR8, UR10, UR14, UR4 ;  /* 0x0000000e0a0872a5 */ /* 0x000fe4000f8e0004 */
[----:B------:R-:W-:Y:S02]  /*1590*/  UIMAD UR11, UR10, UR15, UR11 ;  /* 0x0000000f0a0b72a4 */ /* 0x000fe4000f8e020b */
[----:B------:R-:W-:Y:S02]  /*15a0*/  UISETP.LT.U32.AND UP1, UPT, UR8, UR12, UPT ;  /* 0x0000000c0800728c */ /* 0x000fe4000bf21070 */
[----:B------:R-:W-:-:S04]  /*15b0*/  UIADD3 UR9, UPT, UPT, UR9, UR11, URZ ;  /* 0x0000000b09097290 */ /* 0x000fc8000fffe0ff */
[----:B------:R-:W-:-:S04]  /*15c0*/  UISETP.LT.AND.EX UP1, UPT, UR9, UR13, UPT, UP1 ;  /* 0x0000000d0900728c */ /* 0x000fc8000bf21310 */
[----:B------:R-:W-:Y:S02]  /*15d0*/  USEL UR8, UR8, UR12, UP1 ;  /* 0x0000000c08087287 */ /* 0x000fe40008800000 */
[----:B------:R-:W-:Y:S01]  /*15e0*/  USEL UR9, UR9, UR13, UP1 ;  /* 0x0000000d09097287 */ /* 0x000fe20008800000 */
[----:B------:R-:W-:Y:S01]  /*15f0*/  IADD3 R30, P0, PT, R53, R42, RZ ;  /* 0x0000002a351e7210 */ /* 0x000fe20007f1e0ff */
[----:B---3-5:R-:W-:-:S04]  /*1600*/  FMUL R44, R31, R48 ;  /* 0x000000301f2c7220 */ /* 0x028fc80000400000 */
[----:B--2---:R-:W-:-:S05]  /*1610*/  FMUL R50, R50, R44 ;  /* 0x0000002c32327220 */ /* 0x004fca0000400000 */
[----:B------:R0:W-:Y:S01]  /*1620*/  REDG.E.ADD.F32.FTZ.RN.STRONG.GPU desc[UR16][R32.64+-0x4], R50 ;  /* 0xfffffc32200079a6 */ /* 0x0001e2000c12f310 */
[----:B------:R-:W-:-:S05]  /*1630*/  IMAD.X R31, R10, 0x1, R49, P0 ;  /* 0x000000010a1f7824 */ /* 0x000fca00000e0631 */
[----:B------:R1:W-:Y:S01]  /*1640*/  STG.E desc[UR16][R30.64], R48 ;  /* 0x000000301e007986 */ /* 0x0003e2000c101910 */
[----:B0-----:R-:W-:Y:S01]  /*1650*/  MOV R32, UR8 ;  /* 0x0000000800207c02 */ /* 0x001fe20008000f00 */
[----:B------:R-:W-:Y:S02]  /*1660*/  IMAD.U32 R33, RZ, RZ, UR9 ;  /* 0x00000009ff217e24 */ /* 0x000fe4000f8e00ff */
[----:B------:R-:W2:Y:S02]  /*1670*/  LDG.E R50, desc[UR16][R28.64] ;  /* 0x000000101c327981 */ /* 0x000ea4000c1e1900 */
[----:B------:R-:W-:-:S05]  /*1680*/  IMAD.WIDE.U32 R32, R24, UR12, R32 ;  /* 0x0000000c18207c25 */ /* 0x000fca000f8e0020 */
[----:B-1----:R-:W-:Y:S02]  /*1690*/  IADD3 R31, PT, PT, R46, R33, RZ ;  /* 0x000000212e1f7210 */ /* 0x002fe40007ffe0ff */
[----:B------:R-:W-:-:S04]  /*16a0*/  LEA R30, P0, R32, UR20, 0x2 ;  /* 0x00000014201e7c11 */ /* 0x000fc8000f8010ff */
[----:B------:R-:W-:Y:S02]  /*16b0*/  LEA.HI.X R31, R32, UR21, R31, 0x2, P0 ;  /* 0x00000015201f7c11 */ /* 0x000fe400080f141f */
[----:B------:R-:W-:-:S05]  /*16c0*/  IADD3 R32, P0, PT, R53, R14, RZ ;  /* 0x0000000e35207210 */ /* 0x000fca0007f1e0ff */
[----:B------:R-:W-:-:S05]  /*16d0*/  IMAD.X R33, R10, 0x1, R21, P0 ;  /* 0x000000010a217824 */ /* 0x000fca00000e0615 */
[----:B------:R0:W3:Y:S02]  /*16e0*/  LDG.E R48, desc[UR16][R32.64] ;  /* 0x0000001020307981 */ /* 0x0000e4000c1e1900 */
[----:B0-----:R-:W-:-:S04]  /*16f0*/  IADD3 R32, P0, PT, R53, R16, RZ ;  /* 0x0000001035207210 */ /* 0x001fc80007f1e0ff */
[----:B------:R-:W-:-:S05]  /*1700*/  IADD3.X R33, PT, PT, R10, R35, RZ, P0, !PT ;  /* 0x000000230a217210 */ /* 0x000fca00007fe4ff */
[----:B------:R0:W4:Y:S01]  /*1710*/  LDG.E R52, desc[UR16][R32.64] ;  /* 0x0000001020347981 */ /* 0x000122000c1e1900 */
        /* <DEDUP_REMOVED lines=9> */
[----:B------:R-:W-:-:S04]  /*17b0*/  USEL UR9, UR9, UR13, UP1 ;  /* 0x0000000d09097287 */ /* 0x000fc80008800000 */
[----:B0-----:R-:W-:Y:S02]  /*17c0*/  MOV R32, UR8 ;  /* 0x0000000800207c02 */ /* 0x001fe40008000f00 */
[----:B------:R-:W-:-:S03]  /*17d0*/  IMAD.U32 R33, RZ, RZ, UR9 ;  /* 0x00000009ff217e24 */ /* 0x000fc6000f8e00ff */
[----:B------:R-:W-:-:S04]  /*17e0*/  IMAD.WIDE.U32 R32, R24, UR12, R32 ;  /* 0x0000000c18207c25 */ /* 0x000fc8000f8e0020 */
[----:B---3--:R-:W-:-:S04]  /*17f0*/  FADD R48, R44, R48 ;  /* 0x000000302c307221 */ /* 0x008fc80000000000 */
[----:B--2---:R-:W-:-:S04]  /*1800*/  FMUL R44, R48, R50 ;  /* 0x00000032302c7220 */ /* 0x004fc80000400000 */
[----:B----4-:R-:W-:-:S05]  /*1810*/  FMUL R52, R52, R44 ;  /* 0x0000002c34347220 */ /* 0x010fca0000400000 */
[----:B------:R0:W-:Y:S02]  /*1820*/  REDG.E.ADD.F32.FTZ.RN.STRONG.GPU desc[UR16][R30.64+-0x4], R52 ;  /* 0xfffffc341e0079a6 */ /* 0x0001e4000c12f310 */
[----:B0-----:R-:W-:-:S05]  /*1830*/  IADD3 R30, P0, PT, R53, R36, RZ ;  /* 0x00000024351e7210 */ /* 0x001fca0007f1e0ff */
[----:B------:R-:W-:-:S05]  /*1840*/  IMAD.X R31, R10, 0x1, R43, P0 ;  /* 0x000000010a1f7824 */ /* 0x000fca00000e062b */
[----:B------:R0:W-:Y:S04]  /*1850*/  STG.E desc[UR16][R30.64], R48 ;  /* 0x000000301e007986 */ /* 0x0001e8000c101910 */
[----:B------:R-:W2:Y:S01]  /*1860*/  LDG.E R50, desc[UR16][R28.64+-0x4] ;  /* 0xfffffc101c327981 */ /* 0x000ea2000c1e1900 */
[----:B0-----:R-:W-:Y:S02]  /*1870*/  IADD3 R31, PT, PT, R46, R33, RZ ;  /* 0x000000212e1f7210 */ /* 0x001fe40007ffe0ff */
[----:B------:R-:W-:-:S04]  /*1880*/  LEA R30, P0, R32, UR20, 0x2 ;  /* 0x00000014201e7c11 */ /* 0x000fc8000f8010ff */
[----:B------:R-:W-:Y:S02]  /*1890*/  LEA.HI.X R31, R32, UR21, R31, 0x2, P0 ;  /* 0x00000015201f7c11 */ /* 0x000fe400080f141f */
[----:B------:R-:W-:-:S05]  /*18a0*/  IADD3 R32, P0, PT, R53, R11, RZ ;  /* 0x0000000b35207210 */ /* 0x000fca0007f1e0ff */
[----:B------:R-:W-:-:S05]  /*18b0*/  IMAD.X R33, R10, 0x1, R15, P0 ;  /* 0x000000010a217824 */ /* 0x000fca00000e060f */
[----:B------:R0:W3:Y:S02]  /*18c0*/  LDG.E R48, desc[UR16][R32.64] ;  /* 0x0000001020307981 */ /* 0x0000e4000c1e1900 */
[----:B0-----:R-:W-:-:S04]  /*18d0*/  IADD3 R32, P0, PT, R53, R18, RZ ;  /* 0x0000001235207210 */ /* 0x001fc80007f1e0ff */
[----:B------:R-:W-:-:S05]  /*18e0*/  IADD3.X R33, PT, PT, R10, R37, RZ, P0, !PT ;  /* 0x000000250a217210 */ /* 0x000fca00007fe4ff */
[----:B------:R-:W4:Y:S01]  /*18f0*/  LDG.E R52, desc[UR16][R32.64] ;  /* 0x0000001020347981 */ /* 0x000f22000c1e1900 */
        /* <DEDUP_REMOVED lines=10> */
[----:B---3--:R-:W-:-:S04]  /*19a0*/  FADD R48, R44, R48 ;  /* 0x000000302c307221 */ /* 0x008fc80000000000 */
[----:B--2---:R-:W-:-:S04]  /*19b0*/  FMUL R44, R48, R50 ;  /* 0x00000032302c7220 */ /* 0x004fc80000400000 */
[----:B----4-:R-:W-:-:S05]  /*19c0*/  FMUL R52, R52, R44 ;  /* 0x0000002c34347220 */ /* 0x010fca0000400000 */
[----:B------:R0:W-:Y:S02]  /*19d0*/  REDG.E.ADD.F32.FTZ.RN.STRONG.GPU desc[UR16][R30.64+-0x4], R52 ;  /* 0xfffffc341e0079a6 */ /* 0x0001e4000c12f310 */
[----:B0-----:R-:W-:-:S05]  /*19e0*/  IADD3 R30, P0, PT, R53, R38, RZ ;  /* 0x00000026351e7210 */ /* 0x001fca0007f1e0ff */
[----:B------:R-:W-:-:S05]  /*19f0*/  IMAD.X R31, R10, 0x1, R45, P0 ;  /* 0x000000010a1f7824 */ /* 0x000fca00000e062d */
[----:B------:R0:W-:Y:S02]  /*1a00*/  STG.E desc[UR16][R30.64], R48 ;  /* 0x000000301e007986 */ /* 0x0001e4000c101910 */
[----:B0-----:R-:W-:Y:S01]  /*1a10*/  MOV R30, UR8 ;  /* 0x00000008001e7c02 */ /* 0x001fe20008000f00 */
[----:B------:R-:W-:Y:S01]  /*1a20*/  IMAD.U32 R31, RZ, RZ, UR9 ;  /* 0x00000009ff1f7e24 */ /* 0x000fe2000f8e00ff */
[----:B------:R-:W2:Y:S03]  /*1a30*/  LDG.E R48, desc[UR16][R28.64+-0x8] ;  /* 0xfffff8101c307981 */ /* 0x000ea6000c1e1900 */
[----:B------:R-:W-:-:S05]  /*1a40*/  IMAD.WIDE.U32 R30, R24, UR12, R30 ;  /* 0x0000000c181e7c25 */ /* 0x000fca000f8e001e */
[----:B------:R-:W-:Y:S02]  /*1a50*/  IADD3 R31, PT, PT, R46, R31, RZ ;  /* 0x0000001f2e1f7210 */ /* 0x000fe40007ffe0ff */
[----:B------:R-:W-:-:S04]  /*1a60*/  LEA R32, P0, R30, UR20, 0x2 ;  /* 0x000000141e207c11 */ /* 0x000fc8000f8010ff */
[----:B------:R-:W-:Y:S02]  /*1a70*/  LEA.HI.X R33, R30, UR21, R31, 0x2, P0 ;  /* 0x000000151e217c11 */ /* 0x000fe400080f141f */
[----:B------:R-:W-:-:S05]  /*1a80*/  IADD3 R30, P0, PT, R53, R12, RZ ;  /* 0x0000000c351e7210 */ /* 0x000fca0007f1e0ff */
[----:B------:R-:W-:-:S05]  /*1a90*/  IMAD.X R31, R10, 0x1, R17, P0 ;  /* 0x000000010a1f7824 */ /* 0x000fca00000e0611 */
[----:B------:R0:W3:Y:S02]  /*1aa0*/  LDG.E R46, desc[UR16][R30.64] ;  /* 0x000000101e2e7981 */ /* 0x0000e4000c1e1900 */
[----:B0-----:R-:W-:-:S04]  /*1ab0*/  IADD3 R30, P0, PT, R53, R20, RZ ;  /* 0x00000014351e7210 */ /* 0x001fc80007f1e0ff */
[----:B------:R-:W-:-:S05]  /*1ac0*/  IADD3.X R31, PT, PT, R10, R39, RZ, P0, !PT ;  /* 0x000000270a1f7210 */ /* 0x000fca00007fe4ff */
[----:B------:R0:W4:Y:S02]  /*1ad0*/  LDG.E R50, desc[UR16][R30.64] ;  /* 0x000000101e327981 */ /* 0x000124000c1e1900 */
[----:B0-----:R-:W-:-:S05]  /*1ae0*/  IADD3 R30, P0, PT, R53, R40, RZ ;  /* 0x00000028351e7210 */ /* 0x001fca0007f1e0ff */
[----:B------:R-:W-:Y:S02]  /*1af0*/  IMAD.X R31, R10, 0x1, R47, P0 ;  /* 0x000000010a1f7824 */ /* 0x000fe400000e062f */
[----:B---3--:R-:W-:-:S04]  /*1b00*/  FADD R46, R44, R46 ;  /* 0x0000002e2c2e7221 */ /* 0x008fc80000000000 */
[----:B--2---:R-:W-:-:S04]  /*1b10*/  FMUL R48, R46, R48 ;  /* 0x000000302e307220 */ /* 0x004fc80000400000 */
[----:B----4-:R-:W-:-:S05]  /*1b20*/  FMUL R50, R50, R48 ;  /* 0x0000003032327220 */ /* 0x010fca0000400000 */
[----:B------:R0:W-:Y:S04]  /*1b30*/  REDG.E.ADD.F32.FTZ.RN.STRONG.GPU desc[UR16][R32.64+-0x4], R50 ;  /* 0xfffffc32200079a6 */ /* 0x0001e8000c12f310 */
[----:B------:R1:W-:Y:S01]  /*1b40*/  STG.E desc[UR16][R30.64], R46 ;  /* 0x0000002e1e007986 */ /* 0x0003e2000c101910 */
[----:B0-----:R-:W-:-:S04]  /*1b50*/  IADD3 R32, P0, PT, R53, R13, RZ ;  /* 0x0000000d35207210 */ /* 0x001fc80007f1e0ff */
[----:B------:R-:W-:-:S05]  /*1b60*/  IADD3.X R33, PT, PT, R10, R19, RZ, P0, !PT ;  /* 0x000000130a217210 */ /* 0x000fca00007fe4ff */
[----:B------:R-:W2:Y:S01]  /*1b70*/  LDG.E R44, desc[UR16][R32.64] ;  /* 0x00000010202c7981 */ /* 0x000ea2000c1e1900 */
[----:B------:R-:W-:Y:S02]  /*1b80*/  UIADD3 UR6, UP1, UPT, UR6, -0x4, URZ ;  /* 0xfffffffc06067890 */ /* 0x000fe4000ff3e0ff */
[----:B------:R-:W-:Y:S02]  /*1b90*/  UIADD3 UR23, UP2, UPT, UR23, -0x4, URZ ;  /* 0xfffffffc17177890 */ /* 0x000fe4000ff5e0ff */
[----:B------:R-:W-:Y:S02]  /*1ba0*/  UIADD3.X UR7, UPT, UPT, UR7, -0x1, URZ, UP1, !UPT ;  /* 0xffffffff07077890 */ /* 0x000fe40008ffe4ff */
[----:B------:R-:W-:Y:S02]  /*1bb0*/  UIADD3.X UR24, UPT, UPT, UR24, -0x1, URZ, UP2, !UPT ;  /* 0xffffffff18187890 */ /* 0x000fe400097fe4ff */
[----:B------:R-:W-:-:S04]  /*1bc0*/  UISETP.NE.U32.AND UP1, UPT, UR23, URZ, UPT ;  /* 0x000000ff1700728c */ /* 0x000fc8000bf25070 */
[----:B------:R-:W-:Y:S01]  /*1bd0*/  UISETP.NE.AND.EX UP1, UPT, UR24, URZ, UPT, UP1 ;  /* 0x000000ff1800728c */ /* 0x000fe2000bf25310 */
[----:B------:R-:W-:Y:S02]  /*1be0*/  LEA R53, P0, -R26, R53, 0x4 ;  /* 0x000000351a357211 */ /* 0x000fe400078021ff */
[----:B-1----:R-:W-:Y:S01]  /*1bf0*/  IADD3 R30, P1, PT, R28, -0x10, RZ ;  /* 0xfffffff01c1e7810 */ /* 0x002fe20007f3e0ff */
[----:B------:R-:W-:Y:S02]  /*1c00*/  USHF.L.U64.HI UR8, UR14, 0x2, UR15 ;  /* 0x000000020e087899 */ /* 0x000fe4000801020f */
[----:B------:R-:W-:Y:S01]  /*1c10*/  ULEA UR4, UP2, -UR14, UR4, 0x2 ;  /* 0x000000040e047291 */ /* 0x000fe2000f8411ff */
[----:B------:R-:W-:Y:S01]  /*1c20*/  IADD3.X R31, PT, PT, R29, -0x1, RZ, P1, !PT ;  /* 0xffffffff1d1f7810 */ /* 0x000fe20000ffe4ff */
[----:B------:R-:W-:Y:S02]  /*1c30*/  IMAD.X R10, R10, 0x1, ~R51, P0 ;  /* 0x000000010a0a7824 */ /* 0x000fe400000e0e33 */
[----:B------:R-:W-:Y:S01]  /*1c40*/  UIADD3.X UR5, UPT, UPT, UR5, ~UR8, URZ, UP2, !UPT ;  /* 0x8000000805057290 */ /* 0x000fe200097fe4ff */
[----:B--2---:R-:W-:Y:S01]  /*1c50*/  FADD R48, R48, R44 ;  /* 0x0000002c30307221 */ /* 0x004fe20000000000 */
[----:B------:R-:W-:Y:S10]  /*1c60*/  BRA.U UP1, `(.L_x_11) ;  /* 0xfffffff501e07547 */ /* 0x000ff4000b83ffff */
.L_x_10:
[----:B------:R-:W-:Y:S05]  /*1c70*/  BRA.U !UP0, `(.L_x_9) ;  /* 0x0000000908d47547 */ /* 0x000fea000b800000 */
[----:B------:R-:W-:Y:S02]  /*1c80*/  UISETP.NE.U32.AND UP1, UPT, UR22, 0x1, UPT ;  /* 0x000000011600788c */ /* 0x000fe4000bf25070 */
[----:B------:R-:W-:Y:S02]  /*1c90*/  ULOP3.LUT UR4, UR18, 0x1, URZ, 0xc0, !UPT ;  /* 0x0000000112047892 */ /* 0x000fe4000f8ec0ff */
[----:B------:R-:W-:Y:S02]  /*1ca0*/  UISETP.NE.AND.EX UP1, UPT, URZ, URZ, UPT, UP1 ;  /* 0x000000ffff00728c */ /* 0x000fe4000bf25310 */
[----:B------:R-:W-:Y:S01]  /*1cb0*/  UISETP.NE.U32.AND UP0, UPT, UR4, 0x1, UPT ;  /* 0x000000010400788c */ /* 0x000fe2000bf05070 */
[----:B------:R-:W0:Y:S03]  /*1cc0*/  LDCU.128 UR12, c[0x0][0x3d0] ;  /* 0x00007a00ff0c77ac */ /* 0x000e260008000c00 */
[----:B------:R-:W-:-:S03]  /*1cd0*/  UISETP.NE.U32.AND.EX UP0, UPT, URZ, URZ, UPT, UP0 ;  /* 0x000000ffff00728c */ /* 0x000fc6000bf05100 */
[----:B------:R-:W-:Y:S08]  /*1ce0*/  BRA.U !UP1, `(.L_x_12) ;  /* 0x0000000509b47547 */ /* 0x000ff0000b800000 */
[----:B------:R-:W-:Y:S01]  /*1cf0*/  MOV R10, UR6 ;  /* 0x00000006000a7c02 */ /* 0x000fe20008000f00 */
[----:B------:R-:W-:Y:S01]  /*1d00*/  IMAD R13, R23, UR18, RZ ;  /* 0x00000012170d7c24 */ /* 0x000fe2000f8e02ff */
[----:B------:R-:W1:Y:S01]  /*1d10*/  LDCU.128 UR8, c[0x0][0x390] ;  /* 0x00007200ff0877ac */ /* 0x000e620008000c00 */
[----:B------:R-:W-:Y:S02]  /*1d20*/  IMAD.U32 R11, RZ, RZ, UR7 ;  /* 0x00000007ff0b7e24 */ /* 0x000fe4000f8e00ff */
[C---:B------:R-:W-:Y:S01]  /*1d30*/  IMAD R15, R22.reuse, UR19, R13 ;  /* 0x00000013160f7c24 */ /* 0x040fe2000f8e020d */
[----:B------:R-:W2:Y:S01]  /*1d40*/  LDCU.64 UR24, c[0x0][0x388] ;  /* 0x00007100ff1877ac */ /* 0x000ea20008000a00 */
[----:B------:R-:W-:Y:S01]  /*1d50*/  IMAD.WIDE.U32 R12, R22, UR18, R10 ;  /* 0x00000012160c7c25 */ /* 0x000fe2000f8e000a */
[----:B------:R-:W3:Y:S03]  /*1d60*/  LDCU.128 UR20, c[0x0][0x3e0] ;  /* 0x00007c00ff1477ac */ /* 0x000ee60008000c00 */
[----:B------:R-:W-:Y:S01]  /*1d70*/  IMAD.MOV.U32 R14, RZ, RZ, R8 ;  /* 0x000000ffff0e7224 */ /* 0x000fe200078e0008 */
[----:B------:R-:W-:Y:S01]  /*1d80*/  IADD3 R13, PT, PT, R15, R13, RZ ;  /* 0x0000000d0f0d7210 */ /* 0x000fe20007ffe0ff */
[----:B------:R-:W-:Y:S01]  /*1d90*/  IMAD.WIDE.U32 R20, R24, UR18, R10 ;  /* 0x0000001218147c25 */ /* 0x000fe2000f8e000a */
[----:B------:R-:W-:Y:S01]  /*1da0*/  IADD3 R17, P0, PT, R12, -0x1, RZ ;  /* 0xffffffff0c117810 */ /* 0x000fe20007f1e0ff */
[----:B------:R-:W4:Y:S03]  /*1db0*/  LDCU.64 UR26, c[0x0][0x3b0] ;  /* 0x00007600ff1a77ac */ /* 0x000f260008000a00 */
[----:B------:R-:W-:-:S02]  /*1dc0*/  IADD3.X R15, PT, PT, R13, -0x1, RZ, P0, !PT ;  /* 0xffffffff0d0f7810 */ /* 0x000fc400007fe4ff */
[----:B-1----:R-:W-:-:S03]  /*1dd0*/  LEA R10, P0, R20, UR8, 0x2 ;  /* 0x00000008140a7c11 */ /* 0x002fc6000f8010ff */
[----:B------:R-:W-:Y:S01]  /*1de0*/  IMAD R16, R15, R6, RZ ;  /* 0x000000060f107224 */ /* 0x000fe200078e02ff */
[----:B------:R-:W-:-:S03]  /*1df0*/  MOV R15, R7 ;  /* 0x00000007000f7202 */ /* 0x000fc60000000f00 */
[----:B------:R-:W-:-:S04]  /*1e00*/  IMAD.WIDE.U32 R18, R17, R6, R14 ;  /* 0x0000000611127225 */ /* 0x000fc800078e000e */
[----:B------:R-:W-:-:S04]  /*1e10*/  IMAD R17, R17, R0, R16 ;  /* 0x0000000011117224 */ /* 0x000fc800078e0210 */
[----:B------:R-:W-:-:S04]  /*1e20*/  IMAD.IADD R16, R19, 0x1, R17 ;  /* 0x0000000113107824 */ /* 0x000fc800078e0211 */
[----:B0-----:R-:W-:Y:S02]  /*1e30*/  IMAD R19, R16, UR12, RZ ;  /* 0x0000000c10137c24 */ /* 0x001fe4000f8e02ff */
[----:B------:R-:W-:-:S04]  /*1e40*/  IMAD.WIDE.U32 R16, R18, UR12, R4 ;  /* 0x0000000c12107c25 */ /* 0x000fc8000f8e0004 */
[----:B------:R-:W-:-:S05]  /*1e50*/  IMAD R19, R18, UR13, R19 ;  /* 0x0000000d12137c24 */ /* 0x000fca000f8e0213 */
[----:B------:R-:W-:Y:S01]  /*1e60*/  IADD3 R17, PT, PT, R17, R19, RZ ;  /* 0x0000001311117210 */ /* 0x000fe20007ffe0ff */
[----:B------:R-:W-:-:S04]  /*1e70*/  IMAD R19, R9, UR18, RZ ;  /* 0x0000001209137c24 */ /* 0x000fc8000f8e02ff */
[----:B------:R-:W-:Y:S02]  /*1e80*/  IMAD R17, R17, UR14, RZ ;  /* 0x0000000e11117c24 */ /* 0x000fe4000f8e02ff */
[----:B------:R-:W-:Y:S02]  /*1e90*/  IMAD R11, R24, UR19, R19 ;  /* 0x00000013180b7c24 */ /* 0x000fe4000f8e0213 */
[----:B------:R-:W-:-:S04]  /*1ea0*/  IMAD.WIDE.U32 R18, R16, UR14, R2 ;  /* 0x0000000e10127c25 */ /* 0x000fc8000f8e0002 */
[----:B------:R-:W-:Y:S01]  /*1eb0*/  IMAD R27, R16, UR15, R17 ;  /* 0x0000000f101b7c24 */ /* 0x000fe2000f8e0211 */
[----:B------:R-:W-:Y:S01]  /*1ec0*/  SHF.L.U32 R17, R18, 0x2, RZ ;  /* 0x0000000212117819 */ /* 0x000fe200000006ff */
[----:B------:R-:W-:Y:S02]  /*1ed0*/  IMAD.IADD R11, R11, 0x1, R21 ;  /* 0x000000010b0b7824 */ /* 0x000fe400078e0215 */
[----:B------:R-:W-:-:S03]  /*1ee0*/  IMAD.IADD R19, R19, 0x1, R27 ;  /* 0x0000000113137824 */ /* 0x000fc600078e021b */
[----:B------:R-:W-:Y:S02]  /*1ef0*/  LEA.HI.X R11, R20, UR9, R11, 0x2, P0 ;  /* 0x00000009140b7c11 */ /* 0x000fe400080f140b */
[----:B--2---:R-:W-:Y:S02]  /*1f00*/  IADD3 R20, P0, PT, R17, UR24, RZ ;  /* 0x0000001811147c10 */ /* 0x004fe4000ff1e0ff */
[----:B------:R-:W-:Y:S01]  /*1f10*/  SHF.L.U64.HI R16, R18, 0x2, R19 ;  /* 0x0000000212107819 */ /* 0x000fe20000010213 */
[----:B------:R-:W2:Y:S03]  /*1f20*/  LDG.E R27, desc[UR16][R10.64+-0x4] ;  /* 0xfffffc100a1b7981 */ /* 0x000ea6000c1e1900 */
[----:B------:R-:W-:-:S05]  /*1f30*/  IADD3.X R21, PT, PT, R16, UR25, RZ, P0, !PT ;  /* 0x0000001910157c10 */ /* 0x000fca00087fe4ff */
[----:B------:R0:W2:Y:S01]  /*1f40*/  LDG.E R18, desc[UR16][R20.64] ;  /* 0x0000001014127981 */ /* 0x0000a2000c1e1900 */
[----:B---3--:R-:W-:Y:S01]  /*1f50*/  UIMAD UR8, UR7, UR22, URZ ;  /* 0x00000016070872a4 */ /* 0x008fe2000f8e02ff */
[----:B------:R-:W-:Y:S01]  /*1f60*/  IADD3 R19, P0, PT, R12, -0x2, RZ ;  /* 0xfffffffe0c137810 */ /* 0x000fe20007f1e0ff */
[----:B------:R-:W-:Y:S02]  /*1f70*/  UIMAD.WIDE.U32 UR4, UR6, UR22, URZ ;  /* 0x00000016060472a5 */ /* 0x000fe4000f8e00ff */
[----:B------:R-:W-:Y:S01]  /*1f80*/  UIMAD UR8, UR6, UR23, UR8 ;  /* 0x00000017060872a4 */ /* 0x000fe2000f8e0208 */
[----:B------:R-:W-:Y:S01]  /*1f90*/  IADD3.X R13, PT, PT, R13, -0x1, RZ, P0, !PT ;  /* 0xffffffff0d0d7810 */ /* 0x000fe200007fe4ff */
[----:B------:R-:W-:Y:S02]  /*1fa0*/  UISETP.LT.U32.AND UP1, UPT, UR4, UR20, UPT ;  /* 0x000000140400728c */ /* 0x000fe4000bf21070 */
[----:B------:R-:W-:Y:S02]  /*1fb0*/  UIADD3 UR5, UPT, UPT, UR5, UR8, URZ ;  /* 0x0000000805057290 */ /* 0x000fe4000fffe0ff */
[----:B------:R-:W-:-:S02]  /*1fc0*/  IMAD R26, R13, R6, RZ ;  /* 0x000000060d1a7224 */ /* 0x000fc400078e02ff */
[----:B------:R-:W-:Y:S01]  /*1fd0*/  UISETP.LT.AND.EX UP1, UPT, UR5, UR21, UPT, UP1 ;  /* 0x000000150500728c */ /* 0x000fe2000bf21310 */
[----:B------:R-:W-:-:S03]  /*1fe0*/  IMAD.WIDE.U32 R12, R19, R6, R14 ;  /* 0x00000006130c7225 */ /* 0x000fc600078e000e */
[----:B------:R-:W-:Y:S01]  /*1ff0*/  USEL UR8, UR4, UR20, UP1 ;  /* 0x0000001404087287 */ /* 0x000fe20008800000 */
[----:B------:R-:W-:Y:S01]  /*2000*/  IMAD R19, R19, R0, R26 ;  /* 0x0000000013137224 */ /* 0x000fe200078e021a */
[----:B------:R-:W-:-:S04]  /*2010*/  USEL UR9, UR5, UR21, UP1 ;  /* 0x0000001505097287 */ /* 0x000fc80008800000 */
[----:B------:R-:W-:Y:S01]  /*2020*/  IADD3 R13, PT, PT, R13, R19, RZ ;  /* 0x000000130d0d7210 */ /* 0x000fe20007ffe0ff */
[----:B------:R-:W-:Y:S01]  /*2030*/  IMAD.U32 R28, RZ, RZ, UR8 ;  /* 0x00000008ff1c7e24 */ /* 0x000fe2000f8e00ff */
[----:B------:R-:W-:-:S03]  /*2040*/  MOV R29, UR9 ;  /* 0x00000009001d7c02 */ /* 0x000fc60008000f00 */
[----:B------:R-:W-:Y:S02]  /*2050*/  IMAD R13, R13, UR12, RZ ;  /* 0x0000000c0d0d7c24 */ /* 0x000fe4000f8e02ff */
[----:B------:R-:W1:Y:S01]  /*2060*/  LDCU.64 UR8, c[0x0][0x3a8] ;  /* 0x00007500ff0877ac */ /* 0x000e620008000a00 */
[----:B------:R-:W-:Y:S02]  /*2070*/  IMAD R19, R9, UR20, RZ ;  /* 0x0000001409137c24 */ /* 0x000fe4000f8e02ff */
[----:B0-----:R-:W-:-:S04]  /*2080*/  IMAD.WIDE.U32 R20, R12, UR12, R4 ;  /* 0x0000000c0c147c25 */ /* 0x001fc8000f8e0004 */
[----:B------:R-:W-:Y:S02]  /*2090*/  IMAD R13, R12, UR13, R13 ;  /* 0x0000000d0c0d7c24 */ /* 0x000fe4000f8e020d */
[C---:B------:R-:W-:Y:S02]  /*20a0*/  IMAD R19, R24.reuse, UR21, R19 ;  /* 0x0000001518137c24 */ /* 0x040fe4000f8e0213 */
[----:B------:R-:W-:-:S04]  /*20b0*/  IMAD.WIDE.U32 R28, R24, UR20, R28 ;  /* 0x00000014181c7c25 */ /* 0x000fc8000f8e001c */
[----:B------:R-:W-:Y:S01]  /*20c0*/  IMAD.IADD R14, R21, 0x1, R13 ;  /* 0x00000001150e7824 */ /* 0x000fe200078e020d */
[----:B------:R-:W-:-:S03]  /*20d0*/  IADD3 R15, PT, PT, R19, R29, RZ ;  /* 0x0000001d130f7210 */ /* 0x000fc60007ffe0ff */
[----:B------:R-:W-:Y:S01]  /*20e0*/  IMAD R21, R14, UR14, RZ ;  /* 0x0000000e0e157c24 */ /* 0x000fe2000f8e02ff */
[----:B----4-:R-:W-:Y:S01]  /*20f0*/  LEA R14, P0, R28, UR26, 0x2 ;  /* 0x0000001a1c0e7c11 */ /* 0x010fe2000f8010ff */
[----:B------:R-:W-:Y:S01]  /*2100*/  IMAD.WIDE.U32 R12, R20, UR14, R2 ;  /* 0x0000000e140c7c25 */ /* 0x000fe2000f8e0002 */
[C---:B------:R-:W-:Y:S02]  /*2110*/  IADD3 R26, P1, PT, R17.reuse, UR10, RZ ;  /* 0x0000000a111a7c10 */ /* 0x040fe4000ff3e0ff */
[----:B------:R-:W-:Y:S01]  /*2120*/  LEA.HI.X R15, R28, UR27, R15, 0x2, P0 ;  /* 0x0000001b1c0f7c11 */ /* 0x000fe200080f140f */
[----:B------:R-:W-:Y:S01]  /*2130*/  IMAD R21, R20, UR15, R21 ;  /* 0x0000000f14157c24 */ /* 0x000fe2000f8e0215 */
[----:B-1----:R-:W-:Y:S01]  /*2140*/  IADD3 R20, P0, PT, R17, UR8, RZ ;  /* 0x0000000811147c10 */ /* 0x002fe2000ff1e0ff */
[----:B------:R-:W-:-:S03]  /*2150*/  IMAD.SHL.U32 R30, R12, 0x4, RZ ;  /* 0x000000040c1e7824 */ /* 0x000fc600078e00ff */
[----:B------:R-:W-:Y:S02]  /*2160*/  IADD3 R31, PT, PT, R13, R21, RZ ;  /* 0x000000150d1f7210 */ /* 0x000fe40007ffe0ff */
[----:B------:R-:W-:Y:S02]  /*2170*/  IADD3.X R21, PT, PT, R16, UR9, RZ, P0, !PT ;  /* 0x0000000910157c10 */ /* 0x000fe400087fe4ff */
[----:B------:R-:W-:Y:S02]  /*2180*/  SHF.L.U64.HI R31, R12, 0x2, R31 ;  /* 0x000000020c1f7819 */ /* 0x000fe4000001021f */
[----:B------:R-:W-:-:S04]  /*2190*/  IADD3 R12, P0, PT, R30, UR24, RZ ;  /* 0x000000181e0c7c10 */ /* 0x000fc8000ff1e0ff */
[----:B------:R-:W-:Y:S01]  /*21a0*/  IADD3.X R13, PT, PT, R31, UR25, RZ, P0, !PT ;  /* 0x000000191f0d7c10 */ /* 0x000fe200087fe4ff */
[----:B--2--5:R-:W-:Y:S01]  /*21b0*/  FMUL R29, R48, R27 ;  /* 0x0000001b301d7220 */ /* 0x024fe20000400000 */
[----:B------:R-:W-:-:S03]  /*21c0*/  IADD3.X R27, PT, PT, R16, UR11, RZ, P1, !PT ;  /* 0x0000000b101b7c10 */ /* 0x000fc60008ffe4ff */
[----:B------:R-:W-:-:S05]  /*21d0*/  FMUL R17, R18, R29 ;  /* 0x0000001d12117220 */ /* 0x000fca0000400000 */
[----:B------:R0:W-:Y:S04]  /*21e0*/  REDG.E.ADD.F32.FTZ.RN.STRONG.GPU desc[UR16][R14.64+-0x4], R17 ;  /* 0xfffffc110e0079a6 */ /* 0x0001e8000c12f310 */
[----:B------:R1:W-:Y:S04]  /*21f0*/  STG.E desc[UR16][R20.64], R48 ;  /* 0x0000003014007986 */ /* 0x0003e8000c101910 */
[----:B------:R-:W2:Y:S04]  /*2200*/  LDG.E R26, desc[UR16][R26.64] ;  /* 0x000000101a1a7981 */ /* 0x000ea8000c1e1900 */
[----:B------:R-:W3:Y:S04]  /*2210*/  LDG.E R18, desc[UR16][R10.64+-0x8] ;  /* 0xfffff8100a127981 */ /* 0x000ee8000c1e1900 */
[----:B------:R4:W3:Y:S01]  /*2220*/  LDG.E R28, desc[UR16][R12.64] ;  /* 0x000000100c1c7981 */ /* 0x0008e2000c1e1900 */
[----:B------:R-:W-:-:S04]  /*2230*/  UIADD3 UR4, UP2, UPT, UR4, -UR22, URZ ;  /* 0x8000001604047290 */ /* 0x000fc8000ff5e0ff */
[----:B------:R-:W-:Y:S02]  /*2240*/  UISETP.LT.U32.AND UP1, UPT, UR4, UR20, UPT ;  /* 0x000000140400728c */ /* 0x000fe4000bf21070 */
[----:B------:R-:W-:-:S04]  /*2250*/  UIADD3.X UR5, UPT, UPT, UR5, ~UR23, URZ, UP2, !UPT ;  /* 0x8000001705057290 */ /* 0x000fc800097fe4ff */
[----:B------:R-:W-:-:S04]  /*2260*/  UISETP.LT.AND.EX UP1, UPT, UR5, UR21, UPT, UP1 ;  /* 0x000000150500728c */ /* 0x000fc8000bf21310 */
[----:B------:R-:W-:Y:S02]  /*2270*/  USEL UR5, UR5, UR21, UP1 ;  /* 0x0000001505057287 */ /* 0x000fe40008800000 */
[----:B------:R-:W-:-:S04]  /*2280*/  USEL UR4, UR4, UR20, UP1 ;  /* 0x0000001404047287 */ /* 0x000fc80008800000 */
[----:B0-----:R-:W-:Y:S02]  /*2290*/  MOV R15, UR5 ;  /* 0x00000005000f7c02 */ /* 0x001fe40008000f00 */
[----:B------:R-:W-:-:S04]  /*22a0*/  IMAD.U32 R14, RZ, RZ, UR4 ;  /* 0x00000004ff0e7e24 */ /* 0x000fc8000f8e00ff */
[----:B------:R-:W-:Y:S01]  /*22b0*/  IMAD.WIDE.U32 R14, R24, UR20, R14 ;  /* 0x00000014180e7c25 */ /* 0x000fe2000f8e000e */
[----:B----4-:R-:W-:-:S03]  /*22c0*/  IADD3 R12, P1, PT, R30, UR8, RZ ;  /* 0x000000081e0c7c10 */ /* 0x010fc6000ff3e0ff */
[----:B------:R-:W-:Y:S01]  /*22d0*/  IMAD.IADD R19, R19, 0x1, R15 ;  /* 0x0000000113137824 */ /* 0x000fe200078e020f */
[----:B------:R-:W-:Y:S02]  /*22e0*/  LEA R10, P0, R14, UR26, 0x2 ;  /* 0x0000001a0e0a7c11 */ /* 0x000fe4000f8010ff */
[----:B------:R-:W-:Y:S02]  /*22f0*/  IADD3 R16, P2, PT, R30, UR10, RZ ;  /* 0x0000000a1e107c10 */ /* 0x000fe4000ff5e0ff */
[----:B------:R-:W-:Y:S02]  /*2300*/  LEA.HI.X R11, R14, UR27, R19, 0x2, P0 ;  /* 0x0000001b0e0b7c11 */ /* 0x000fe400080f1413 */
[C---:B------:R-:W-:Y:S02]  /*2310*/  IADD3.X R13, PT, PT, R31.reuse, UR9, RZ, P1, !PT ;  /* 0x000000091f0d7c10 */ /* 0x040fe40008ffe4ff */
[----:B------:R-:W-:Y:S01]  /*2320*/  IADD3.X R17, PT, PT, R31, UR11, RZ, P2, !PT ;  /* 0x0000000b1f117c10 */ /* 0x000fe200097fe4ff */
[----:B--2---:R-:W-:-:S04]  /*2330*/  FADD R29, R29, R26 ;  /* 0x0000001a1d1d7221 */ /* 0x004fc80000000000 */
[----:B---3--:R-:W-:-:S04]  /*2340*/  FMUL R15, R29, R18 ;  /* 0x000000121d0f7220 */ /* 0x008fc80000400000 */
[----:B------:R-:W-:-:S05]  /*2350*/  FMUL R19, R28, R15 ;  /* 0x0000000f1c137220 */ /* 0x000fca0000400000 */
[----:B------:R2:W-:Y:S04]  /*2360*/  REDG.E.ADD.F32.FTZ.RN.STRONG.GPU desc[UR16][R10.64+-0x4], R19 ;  /* 0xfffffc130a0079a6 */ /* 0x0005e8000c12f310 */
[----:B------:R2:W-:Y:S04]  /*2370*/  STG.E desc[UR16][R12.64], R29 ;  /* 0x0000001d0c007986 */ /* 0x0005e8000c101910 */
[----:B------:R-:W1:Y:S01]  /*2380*/  LDG.E R16, desc[UR16][R16.64] ;  /* 0x0000001010107981 */ /* 0x000e62000c1e1900 */
[----:B------:R-:W-:-:S04]  /*2390*/  UIADD3 UR6, UP1, UPT, UR6, -0x2, URZ ;  /* 0xfffffffe06067890 */ /* 0x000fc8000ff3e0ff */
[----:B------:R-:W-:Y:S01]  /*23a0*/  UIADD3.X UR7, UPT, UPT, UR7, -0x1, URZ, UP1, !UPT ;  /* 0xffffffff07077890 */ /* 0x000fe20008ffe4ff */
[----:B-12---:R-:W-:-:S11]  /*23b0*/  FADD R48, R15, R16 ;  /* 0x000000100f307221 */ /* 0x006fd60000000000 */
.L_x_12:
[----:B------:R-:W-:Y:S05]  /*23c0*/  BRA.U UP0, `(.L_x_9) ;  /* 0x0000000500007547 */ /* 0x000fea000b800000 */
[----:B------:R-:W-:Y:S01]  /*23d0*/  MOV R10, UR6 ;  /* 0x00000006000a7c02 */ /* 0x000fe20008000f00 */
[----:B------:R-:W-:Y:S01]  /*23e0*/  IMAD.U32 R11, RZ, RZ, UR7 ;  /* 0x00000007ff0b7e24 */ /* 0x000fe2000f8e00ff */
[----:B------:R-:W1:Y:S01]  /*23f0*/  LDCU.128 UR20, c[0x0][0x390] ;  /* 0x00007200ff1477ac */ /* 0x000e620008000c00 */
[----:B------:R-:W-:Y:S02]  /*2400*/  IMAD R15, R23, UR18, RZ ;  /* 0x00000012170f7c24 */ /* 0x000fe4000f8e02ff */
[C---:B------:R-:W-:Y:S01]  /*2410*/  IMAD.WIDE.U32 R12, R22.reuse, UR18, R10 ;  /* 0x00000012160c7c25 */ /* 0x040fe2000f8e000a */
[----:B------:R-:W2:Y:S03]  /*2420*/  LDCU.64 UR4, c[0x0][0x388] ;  /* 0x00007100ff0477ac */ /* 0x000ea60008000a00 */
[----:B------:R-:W-:Y:S01]  /*2430*/  IMAD R23, R22, UR19, R15 ;  /* 0x0000001316177c24 */ /* 0x000fe2000f8e020f */
[----:B------:R-:W-:Y:S01]  /*2440*/  IADD3 R15, P0, PT, R12, -0x1, RZ ;  /* 0xffffffff0c0f7810 */ /* 0x000fe20007f1e0ff */
[----:B------:R-:W-:Y:S01]  /*2450*/  IMAD.WIDE.U32 R10, R24, UR18, R10 ;  /* 0x00000012180a7c25 */ /* 0x000fe2000f8e000a */
[----:B------:R-:W-:Y:S01]  /*2460*/  MOV R12, R8 ;  /* 0x00000008000c7202 */ /* 0x000fe20000000f00 */
[----:B------:R-:W3:Y:S01]  /*2470*/  LDCU.128 UR8, c[0x0][0x3e0] ;  /* 0x00007c00ff0877ac */ /* 0x000ee20008000c00 */
[----:B------:R-:W-:-:S05]  /*2480*/  IADD3.X R13, PT, PT, R23, -0x1, R13, P0, !PT ;  /* 0xffffffff170d7810 */ /* 0x000fca00007fe40d */
[-C--:B------:R-:W-:Y:S02]  /*2490*/  IMAD R14, R13, R6.reuse, RZ ;  /* 0x000000060d0e7224 */ /* 0x080fe400078e02ff */
[----:B------:R-:W-:Y:S02]  /*24a0*/  IMAD.MOV.U32 R13, RZ, RZ, R7 ;  /* 0x000000ffff0d7224 */ /* 0x000fe400078e0007 */
[----:B------:R-:W-:-:S04]  /*24b0*/  IMAD.WIDE.U32 R6, R15, R6, R12 ;  /* 0x000000060f067225 */ /* 0x000fc800078e000c */
[----:B------:R-:W-:Y:S02]  /*24c0*/  IMAD R15, R15, R0, R14 ;  /* 0x000000000f0f7224 */ /* 0x000fe400078e020e */
[----:B0-----:R-:W-:-:S03]  /*24d0*/  IMAD.WIDE.U32 R12, R6, UR12, R4 ;  /* 0x0000000c060c7c25 */ /* 0x001fc6000f8e0004 */
[----:B------:R-:W-:Y:S01]  /*24e0*/  IADD3 R0, PT, PT, R7, R15, RZ ;  /* 0x0000000f07007210 */ /* 0x000fe20007ffe0ff */
[----:B------:R-:W-:-:S04]  /*24f0*/  IMAD R15, R9, UR18, RZ ;  /* 0x00000012090f7c24 */ /* 0x000fc8000f8e02ff */
[----:B------:R-:W-:Y:S02]  /*2500*/  IMAD R7, R0, UR12, RZ ;  /* 0x0000000c00077c24 */ /* 0x000fe4000f8e02ff */
[----:B------:R-:W-:Y:S02]  /*2510*/  IMAD R15, R24, UR19, R15 ;  /* 0x00000013180f7c24 */ /* 0x000fe4000f8e020f */
[----:B------:R-:W-:Y:S02]  /*2520*/  IMAD R7, R6, UR13, R7 ;  /* 0x0000000d06077c24 */ /* 0x000fe4000f8e0207 */
[----:B------:R-:W-:-:S03]  /*2530*/  IMAD.IADD R11, R15, 0x1, R11 ;  /* 0x000000010f0b7824 */ /* 0x000fc600078e020b */
[----:B------:R-:W-:Y:S01]  /*2540*/  IADD3 R0, PT, PT, R13, R7, RZ ;  /* 0x000000070d007210 */ /* 0x000fe20007ffe0ff */
[----:B------:R-:W-:-:S04]  /*2550*/  IMAD.WIDE.U32 R6, R12, UR14, R2 ;  /* 0x0000000e0c067c25 */ /* 0x000fc8000f8e0002 */
[----:B------:R-:W-:Y:S01]  /*2560*/  IMAD R13, R0, UR14, RZ ;  /* 0x0000000e000d7c24 */ /* 0x000fe2000f8e02ff */
[----:B------:R-:W-:-:S03]  /*2570*/  SHF.L.U32 R14, R6, 0x2, RZ ;  /* 0x00000002060e7819 */ /* 0x000fc600000006ff */
[----:B------:R-:W-:Y:S01]  /*2580*/  IMAD R13, R12, UR15, R13 ;  /* 0x0000000f0c0d7c24 */ /* 0x000fe2000f8e020d */
[----:B-1----:R-:W-:-:S04]  /*2590*/  LEA R12, P0, R10, UR20, 0x2 ;  /* 0x000000140a0c7c11 */ /* 0x002fc8000f8010ff */
[----:B------:R-:W-:Y:S02]  /*25a0*/  IADD3 R7, PT, PT, R7, R13, RZ ;  /* 0x0000000d07077210 */ /* 0x000fe40007ffe0ff */
[----:B------:R-:W-:Y:S02]  /*25b0*/  LEA.HI.X R13, R10, UR21, R11, 0x2, P0 ;  /* 0x000000150a0d7c11 */ /* 0x000fe400080f140b */
[----:B--2---:R-:W-:Y:S02]  /*25c0*/  IADD3 R10, P0, PT, R14, UR4, RZ ;  /* 0x000000040e0a7c10 */ /* 0x004fe4000ff1e0ff */
[----:B------:R-:W-:Y:S02]  /*25d0*/  SHF.L.U64.HI R8, R6, 0x2, R7 ;  /* 0x0000000206087819 */ /* 0x000fe40000010207 */
[----:B------:R-:W2:Y:S02]  /*25e0*/  LDG.E R13, desc[UR16][R12.64+-0x4] ;  /* 0xfffffc100c0d7981 */ /* 0x000ea4000c1e1900 */
[----:B------:R-:W-:-:S05]  /*25f0*/  IADD3.X R11, PT, PT, R8, UR5, RZ, P0, !PT ;  /* 0x00000005080b7c10 */ /* 0x000fca00087fe4ff */
[----:B------:R0:W4:Y:S01]  /*2600*/  LDG.E R0, desc[UR16][R10.64] ;  /* 0x000000100a007981 */ /* 0x000122000c1e1900 */
[----:B---3--:R-:W-:Y:S02]  /*2610*/  UIMAD UR7, UR7, UR10, URZ ;  /* 0x0000000a070772a4 */ /* 0x008fe4000f8e02ff */
[----:B------:R-:W-:Y:S02]  /*2620*/  UIMAD.WIDE.U32 UR4, UR6, UR10, URZ ;  /* 0x0000000a060472a5 */ /* 0x000fe4000f8e00ff */
[----:B------:R-:W-:Y:S02]  /*2630*/  UIMAD UR7, UR6, UR11, UR7 ;  /* 0x0000000b060772a4 */ /* 0x000fe4000f8e0207 */
[----:B------:R-:W-:Y:S02]  /*2640*/  UISETP.LT.U32.AND UP0, UPT, UR4, UR8, UPT ;  /* 0x000000080400728c */ /* 0x000fe4000bf01070 */
[----:B------:R-:W-:Y:S01]  /*2650*/  UIADD3 UR5, UPT, UPT, UR5, UR7, URZ ;  /* 0x0000000705057290 */ /* 0x000fe2000fffe0ff */
[----:B------:R-:W1:Y:S03]  /*2660*/  LDCU.64 UR10, c[0x0][0x3a8] ;  /* 0x00007500ff0a77ac */ /* 0x000e660008000a00 */
[----:B------:R-:W-:-:S03]  /*2670*/  UISETP.LT.AND.EX UP0, UPT, UR5, UR9, UPT, UP0 ;  /* 0x000000090500728c */ /* 0x000fc6000bf01300 */
[----:B------:R-:W3:Y:S01]  /*2680*/  LDCU.64 UR6, c[0x0][0x3b0] ;  /* 0x00007600ff0677ac */ /* 0x000ee20008000a00 */
[----:B------:R-:W-:Y:S02]  /*2690*/  USEL UR5, UR5, UR9, UP0 ;  /* 0x0000000905057287 */ /* 0x000fe40008000000 */
[----:B------:R-:W-:Y:S02]  /*26a0*/  USEL UR4, UR4, UR8, UP0 ;  /* 0x0000000804047287 */ /* 0x000fe40008000000 */
[----:B0-----:R-:W-:Y:S02]  /*26b0*/  IMAD R11, R9, UR8, RZ ;  /* 0x00000008090b7c24 */ /* 0x001fe4000f8e02ff */
[----:B------:R-:W-:Y:S02]  /*26c0*/  MOV R7, UR5 ;  /* 0x0000000500077c02 */ /* 0x000fe40008000f00 */
[----:B------:R-:W-:Y:S02]  /*26d0*/  IMAD.U32 R6, RZ, RZ, UR4 ;  /* 0x00000004ff067e24 */ /* 0x000fe4000f8e00ff */
[----:B------:R-:W-:-:S02]  /*26e0*/  IMAD R11, R24, UR9, R11 ;  /* 0x00000009180b7c24 */ /* 0x000fc4000f8e020b */
[----:B------:R-:W-:Y:S01]  /*26f0*/  IMAD.WIDE.U32 R6, R24, UR8, R6 ;  /* 0x0000000818067c25 */ /* 0x000fe2000f8e0006 */
[----:B-1----:R-:W-:-:S04]  /*2700*/  IADD3 R12, P1, PT, R14, UR10, RZ ;  /* 0x0000000a0e0c7c10 */ /* 0x002fc8000ff3e0ff */
[----:B------:R-:W-:Y:S02]  /*2710*/  IADD3 R11, PT, PT, R11, R7, RZ ;  /* 0x000000070b0b7210 */ /* 0x000fe40007ffe0ff */
[----:B---3--:R-:W-:Y:S02]  /*2720*/  LEA R10, P0, R6, UR6, 0x2 ;  /* 0x00000006060a7c11 */ /* 0x008fe4000f8010ff */
[----:B------:R-:W-:Y:S02]  /*2730*/  IADD3 R14, P2, PT, R14, UR22, RZ ;  /* 0x000000160e0e7c10 */ /* 0x000fe4000ff5e0ff */
[----:B------:R-:W-:Y:S02]  /*2740*/  LEA.HI.X R11, R6, UR7, R11, 0x2, P0 ;  /* 0x00000007060b7c11 */ /* 0x000fe400080f140b */
[----:B------:R-:W-:Y:S01]  /*2750*/  IADD3.X R15, PT, PT, R8, UR23, RZ, P2, !PT ;  /* 0x00000017080f7c10 */ /* 0x000fe200097fe4ff */
[----:B--2--5:R-:W-:Y:S01]  /*2760*/  FMUL R7, R48, R13 ;  /* 0x0000000d30077220 */ /* 0x024fe20000400000 */
[----:B------:R-:W-:-:S03]  /*2770*/  IADD3.X R13, PT, PT, R8, UR11, RZ, P1, !PT ;  /* 0x0000000b080d7c10 */ /* 0x000fc60008ffe4ff */
[----:B----4-:R-:W-:-:S05]  /*2780*/  FMUL R17, R0, R7 ;  /* 0x0000000700117220 */ /* 0x010fca0000400000 */
[----:B------:R-:W-:Y:S04]  /*2790*/  REDG.E.ADD.F32.FTZ.RN.STRONG.GPU desc[UR16][R10.64+-0x4], R17 ;  /* 0xfffffc110a0079a6 */ /* 0x000fe8000c12f310 */
[----:B------:R0:W-:Y:S04]  /*27a0*/  STG.E desc[UR16][R12.64], R48 ;  /* 0x000000300c007986 */ /* 0x0001e8000c101910 */
[----:B------:R-:W0:Y:S02]  /*27b0*/  LDG.E R14, desc[UR16][R14.64] ;  /* 0x000000100e0e7981 */ /* 0x000e24000c1e1900 */
[----:B0-----:R-:W-:-:S07]  /*27c0*/  FADD R48, R7, R14 ;  /* 0x0000000e07307221 */ /* 0x001fce0000000000 */
.L_x_9:
[----:B------:R-:W1:Y:S02]  /*27d0*/  LDCU.128 UR4, c[0x0][0x3d0] ;  /* 0x00007a00ff0477ac */ /* 0x000e640008000c00 */
[----:B-1----:R-:W-:Y:S02]  /*27e0*/  IMAD R9, R9, UR4, RZ ;  /* 0x0000000409097c24 */ /* 0x002fe4000f8e02ff */
[----:B------:R-:W-:-:S04]  /*27f0*/  IMAD.WIDE.U32 R4, R24, UR4, R4 ;  /* 0x0000000418047c25 */ /* 0x000fc8000f8e0004 */
[----:B------:R-:W-:Y:S01]  /*2800*/  IMAD R9, R24, UR5, R9 ;  /* 0x0000000518097c24 */ /* 0x000fe2000f8e0209 */
[----:B------:R-:W1:Y:S01]  /*2810*/  LDCU.64 UR4, c[0x0][0x3b8] ;  /* 0x00007700ff0477ac */ /* 0x000e620008000a00 */
[----:B------:R-:W-:-:S04]  /*2820*/  IMAD.WIDE.U32 R6, R4, UR6, R2 ;  /* 0x0000000604067c25 */ /* 0x000fc8000f8e0002 */
[----:B------:R-:W-:Y:S01]  /*2830*/  IMAD.IADD R9, R5, 0x1, R9 ;  /* 0x0000000105097824 */ /* 0x000fe200078e0209 */
[----:B------:R-:W-:-:S03]  /*2840*/  SHF.L.U32 R2, R6, 0x2, RZ ;  /* 0x0000000206027819 */ /* 0x000fc600000006ff */
[----:B------:R-:W-:-:S04]  /*2850*/  IMAD R9, R9, UR6, RZ ;  /* 0x0000000609097c24 */ /* 0x000fc8000f8e02ff */
[----:B------:R-:W-:-:S05]  /*2860*/  IMAD R9, R4, UR7, R9 ;  /* 0x0000000704097c24 */ /* 0x000fca000f8e0209 */
[----:B------:R-:W-:Y:S02]  /*2870*/  IADD3 R9, PT, PT, R7, R9, RZ ;  /* 0x0000000907097210 */ /* 0x000fe40007ffe0ff */
[----:B-1----:R-:W-:Y:S02]  /*2880*/  IADD3 R2, P0, PT, R2, UR4, RZ ;  /* 0x0000000402027c10 */ /* 0x002fe4000ff1e0ff */
[----:B------:R-:W-:-:S04]  /*2890*/  SHF.L.U64.HI R9, R6, 0x2, R9 ;  /* 0x0000000206097819 */ /* 0x000fc80000010209 */
[----:B------:R-:W-:-:S05]  /*28a0*/  IADD3.X R3, PT, PT, R9, UR5, RZ, P0, !PT ;  /* 0x0000000509037c10 */ /* 0x000fca00087fe4ff */
[----:B-----5:R-:W-:Y:S01]  /*28b0*/  STG.E desc[UR16][R2.64], R48 ;  /* 0x0000003002007986 */ /* 0x020fe2000c101910 */
[----:B0-----:R-:W-:Y:S05]  /*28c0*/  EXIT ;  /* 0x000000000000794d */ /* 0x001fea0003800000 */
        .weak           $__internal_0_$__cuda_sm20_div_s64
        .type           $__internal_0_$__cuda_sm20_div_s64,@function
        .size           $__internal_0_$__cuda_sm20_div_s64,(.L_x_35 - $__internal_0_$__cuda_sm20_div_s64)
$__internal_0_$__cuda_sm20_div_s64:
[-C--:B------:R-:W-:Y:S02]  /*28d0*/  IADD3 R6, P1, PT, RZ, -R11.reuse, RZ ;  /* 0x8000000bff067210 */ /* 0x080fe40007f3e0ff */
[----:B------:R-:W-:Y:S02]  /*28e0*/  ISETP.GE.AND P0, PT, R10, RZ, PT ;  /* 0x000000ff0a00720c */ /* 0x000fe40003f06270 */
[----:B------:R-:W-:Y:S01]  /*28f0*/  ISETP.GE.AND P3, PT, R13, RZ, PT ;  /* 0x000000ff0d00720c */ /* 0x000fe20003f66270 */
[----:B------:R-:W-:Y:S01]  /*2900*/  IMAD.X R7, RZ, RZ, ~R10, P1 ;  /* 0x000000ffff077224 */ /* 0x000fe200008e0e0a */
[----:B------:R-:W-:-:S04]  /*2910*/  SEL R6, R6, R11, !P0 ;  /* 0x0000000b06067207 */ /* 0x000fc80004000000 */
[----:B------:R-:W-:-:S04]  /*2920*/  SEL R7, R7, R10, !P0 ;  /* 0x0000000a07077207 */ /* 0x000fc80004000000 */
[----:B------:R-:W0:Y:S08]  /*2930*/  I2F.U64.RP R12, R6 ;  /* 0x00000006000c7312 */ /* 0x000e300000309000 */
[----:B0-----:R-:W0:Y:S02]  /*2940*/  MUFU.RCP R12, R12 ;  /* 0x0000000c000c7308 */ /* 0x001e240000001000 */
[----:B0-----:R-:W-:-:S06]  /*2950*/  IADD3 R14, PT, PT, R12, 0x1ffffffe, RZ ;  /* 0x1ffffffe0c0e7810 */ /* 0x001fcc0007ffe0ff */
[----:B------:R-:W0:Y:S02]  /*2960*/  F2I.U64.TRUNC R14, R14 ;  /* 0x0000000e000e7311 */ /* 0x000e24000020d800 */
[----:B0-----:R-:W-:-:S04]  /*2970*/  IMAD.WIDE.U32 R16, R14, R6, RZ ;  /* 0x000000060e107225 */ /* 0x001fc800078e00ff */
[----:B------:R-:W-:Y:S01]  /*2980*/  IMAD R17, R14, R7, R17 ;  /* 0x000000070e117224 */ /* 0x000fe200078e0211 */
[----:B------:R-:W-:-:S03]  /*2990*/  IADD3 R19, P0, PT, RZ, -R16, RZ ;  /* 0x80000010ff137210 */ /* 0x000fc60007f1e0ff */
[----:B------:R-:W-:Y:S02]  /*29a0*/  IMAD R17, R15, R6, R17 ;  /* 0x000000060f117224 */ /* 0x000fe400078e0211 */
[----:B------:R-:W-:-:S03]  /*29b0*/  IMAD.HI.U32 R16, R14, R19, RZ ;  /* 0x000000130e107227 */ /* 0x000fc600078e00ff */
[----:B------:R-:W-:Y:S01]  /*29c0*/  IADD3.X R21, PT, PT, RZ, ~R17, RZ, P0, !PT ;  /* 0x80000011ff157210 */ /* 0x000fe200007fe4ff */
[----:B------:R-:W-:-:S04]  /*29d0*/  IMAD.MOV.U32 R17, RZ, RZ, R14 ;  /* 0x000000ffff117224 */ /* 0x000fc800078e000e */
[----:B------:R-:W-:-:S04]  /*29e0*/  IMAD.WIDE.U32 R16, P0, R14, R21, R16 ;  /* 0x000000150e107225 */ /* 0x000fc80007800010 */
[C---:B------:R-:W-:Y:S02]  /*29f0*/  IMAD R23, R15.reuse, R21, RZ ;  /* 0x000000150f177224 */ /* 0x040fe400078e02ff */
[----:B------:R-:W-:-:S04]  /*2a00*/  IMAD.HI.U32 R16, P1, R15, R19, R16 ;  /* 0x000000130f107227 */ /* 0x000fc80007820010 */
[----:B------:R-:W-:Y:S01]  /*2a10*/  IMAD.HI.U32 R21, R15, R21, RZ ;  /* 0x000000150f157227 */ /* 0x000fe200078e00ff */
[----:B------:R-:W-:Y:S02]  /*2a20*/  IADD3 R17, P2, PT, R23, R16, RZ ;  /* 0x0000001017117210 */ /* 0x000fe40007f5e0ff */
[----:B------:R-:W-:Y:S02]  /*2a30*/  IADD3 R23, P4, PT, RZ, -R18, RZ ;  /* 0x80000012ff177210 */ /* 0x000fe40007f9e0ff */
[----:B------:R-:W-:Y:S01]  /*2a40*/  IADD3.X R12, PT, PT, R21, R15, RZ, P0, !PT ;  /* 0x0000000f150c7210 */ /* 0x000fe200007fe4ff */
[----:B------:R-:W-:Y:S01]  /*2a50*/  IMAD.WIDE.U32 R14, R17, R6, RZ ;  /* 0x00000006110e7225 */ /* 0x000fe200078e00ff */
[----:B------:R-:W-:Y:S02]  /*2a60*/  SEL R23, R23, R18, !P3 ;  /* 0x0000001217177207 */ /* 0x000fe40005800000 */
[----:B------:R-:W-:Y:S01]  /*2a70*/  IADD3.X R19, PT, PT, RZ, RZ, R12, P2, P1 ;  /* 0x000000ffff137210 */ /* 0x000fe200017e240c */
[----:B------:R-:W-:Y:S01]  /*2a80*/  IMAD R12, R17, R7, R15 ;  /* 0x00000007110c7224 */ /* 0x000fe200078e020f */
[----:B------:R-:W-:-:S03]  /*2a90*/  IADD3 R15, P0, PT, RZ, -R14, RZ ;  /* 0x8000000eff0f7210 */ /* 0x000fc60007f1e0ff */
[----:B------:R-:W-:Y:S02]  /*2aa0*/  IMAD R12, R19, R6, R12 ;  /* 0x00000006130c7224 */ /* 0x000fe400078e020c */
[----:B------:R-:W-:-:S03]  /*2ab0*/  IMAD.HI.U32 R16, R17, R15, RZ ;  /* 0x0000000f11107227 */ /* 0x000fc600078e00ff */
[----:B------:R-:W-:-:S05]  /*2ac0*/  IADD3.X R12, PT, PT, RZ, ~R12, RZ, P0, !PT ;  /* 0x8000000cff0c7210 */ /* 0x000fca00007fe4ff */
[----:B------:R-:W-:-:S04]  /*2ad0*/  IMAD.WIDE.U32 R16, P0, R17, R12, R16 ;  /* 0x0000000c11107225 */ /* 0x000fc80007800010 */
[C---:B------:R-:W-:Y:S02]  /*2ae0*/  IMAD R14, R19.reuse, R12, RZ ;  /* 0x0000000c130e7224 */ /* 0x040fe400078e02ff */
[----:B------:R-:W-:-:S04]  /*2af0*/  IMAD.HI.U32 R17, P1, R19, R15, R16 ;  /* 0x0000000f13117227 */ /* 0x000fc80007820010 */
[----:B------:R-:W-:Y:S02]  /*2b00*/  HFMA2 R15, -RZ, RZ, 0, 0 ;  /* 0x00000000ff0f7431 */ /* 0x000fe400000001ff */
[----:B------:R-:W-:Y:S01]  /*2b10*/  IMAD.X R16, RZ, RZ, ~R13, P4 ;  /* 0x000000ffff107224 */ /* 0x000fe200020e0e0d */
[----:B------:R-:W-:Y:S01]  /*2b20*/  IADD3 R17, P2, PT, R14, R17, RZ ;  /* 0x000000110e117210 */ /* 0x000fe20007f5e0ff */
[----:B------:R-:W-:-:S03]  /*2b30*/  IMAD.HI.U32 R12, R19, R12, RZ ;  /* 0x0000000c130c7227 */ /* 0x000fc600078e00ff */
[----:B------:R-:W-:Y:S01]  /*2b40*/  SEL R16, R16, R13, !P3 ;  /* 0x0000000d10107207 */ /* 0x000fe20005800000 */
[----:B------:R-:W-:Y:S01]  /*2b50*/  IMAD.HI.U32 R14, R17, R23, RZ ;  /* 0x00000017110e7227 */ /* 0x000fe200078e00ff */
[----:B------:R-:W-:-:S04]  /*2b60*/  IADD3.X R19, PT, PT, R12, R19, RZ, P0, !PT ;  /* 0x000000130c137210 */ /* 0x000fc800007fe4ff */
[----:B------:R-:W-:Y:S01]  /*2b70*/  IADD3.X R19, PT, PT, RZ, RZ, R19, P2, P1 ;  /* 0x000000ffff137210 */ /* 0x000fe200017e2413 */
[----:B------:R-:W-:-:S04]  /*2b80*/  IMAD.WIDE.U32 R14, R17, R16, R14 ;  /* 0x00000010110e7225 */ /* 0x000fc800078e000e */
[C---:B------:R-:W-:Y:S02]  /*2b90*/  IMAD R17, R19.reuse, R16, RZ ;  /* 0x0000001013117224 */ /* 0x040fe400078e02ff */
[----:B------:R-:W-:-:S04]  /*2ba0*/  IMAD.HI.U32 R14, P0, R19, R23, R14 ;  /* 0x00000017130e7227 */ /* 0x000fc8000780000e */
[----:B------:R-:W-:Y:S01]  /*2bb0*/  IMAD.HI.U32 R12, R19, R16, RZ ;  /* 0x00000010130c7227 */ /* 0x000fe200078e00ff */
[----:B------:R-:W-:-:S03]  /*2bc0*/  IADD3 R17, P1, PT, R17, R14, RZ ;  /* 0x0000000e11117210 */ /* 0x000fc60007f3e0ff */
[----:B------:R-:W-:Y:S02]  /*2bd0*/  IMAD.X R12, RZ, RZ, R12, P0 ;  /* 0x000000ffff0c7224 */ /* 0x000fe400000e060c */
[----:B------:R-:W-:-:S03]  /*2be0*/  IMAD.WIDE.U32 R14, R17, R6, RZ ;  /* 0x00000006110e7225 */ /* 0x000fc600078e00ff */
[----:B------:R-:W-:Y:S01]  /*2bf0*/  IADD3.X R19, PT, PT, RZ, R12, RZ, P1, !PT ;  /* 0x0000000cff137210 */ /* 0x000fe20000ffe4ff */
[----:B------:R-:W-:Y:S01]  /*2c00*/  IMAD R12, R17, R7, R15 ;  /* 0x00000007110c7224 */ /* 0x000fe200078e020f */
[----:B------:R-:W-:-:S03]  /*2c10*/  IADD3 R23, P1, PT, -R14, R23, RZ ;  /* 0x000000170e177210 */ /* 0x000fc60007f3e1ff */
[-C--:B------:R-:W-:Y:S01]  /*2c20*/  IMAD R12, R19, R6.reuse, R12 ;  /* 0x00000006130c7224 */ /* 0x080fe200078e020c */
[----:B------:R-:W-:-:S04]  /*2c30*/  ISETP.GE.U32.AND P0, PT, R23, R6, PT ;  /* 0x000000061700720c */ /* 0x000fc80003f06070 */
[----:B------:R-:W-:Y:S02]  /*2c40*/  IADD3.X R25, PT, PT, ~R12, R16, RZ, P1, !PT ;  /* 0x000000100c197210 */ /* 0x000fe40000ffe5ff */
[----:B------:R-:W-:Y:S02]  /*2c50*/  IADD3 R15, P1, PT, R23, -R6, RZ ;  /* 0x80000006170f7210 */ /* 0x000fe40007f3e0ff */
[----:B------:R-:W-:Y:S02]  /*2c60*/  ISETP.GE.U32.AND.EX P0, PT, R25, R7, PT, P0 ;  /* 0x000000071900720c */ /* 0x000fe40003f06100 */
[----:B------:R-:W-:Y:S01]  /*2c70*/  IADD3 R12, P2, PT, R17, 0x1, RZ ;  /* 0x00000001110c7810 */ /* 0x000fe20007f5e0ff */
[----:B------:R-:W-:Y:S01]  /*2c80*/  IMAD.X R21, R25, 0x1, ~R7, P1 ;  /* 0x0000000119157824 */ /* 0x000fe200008e0e07 */
[----:B------:R-:W-:Y:S02]  /*2c90*/  SEL R15, R15, R23, P0 ;  /* 0x000000170f0f7207 */ /* 0x000fe40000000000 */
[----:B------:R-:W-:-:S02]  /*2ca0*/  IADD3.X R14, PT, PT, RZ, R19, RZ, P2, !PT ;  /* 0x00000013ff0e7210 */ /* 0x000fc400017fe4ff */
[----:B------:R-:W-:Y:S02]  /*2cb0*/  SEL R21, R21, R25, P0 ;  /* 0x0000001915157207 */ /* 0x000fe40000000000 */
[----:B------:R-:W-:Y:S02]  /*2cc0*/  SEL R17, R12, R17, P0 ;  /* 0x000000110c117207 */ /* 0x000fe40000000000 */
[----:B------:R-:W-:Y:S02]  /*2cd0*/  ISETP.GE.U32.AND P1, PT, R15, R6, PT ;  /* 0x000000060f00720c */ /* 0x000fe40003f26070 */
[----:B------:R-:W-:Y:S02]  /*2ce0*/  SEL R6, R14, R19, P0 ;  /* 0x000000130e067207 */ /* 0x000fe40000000000 */
[----:B------:R-:W-:Y:S02]  /*2cf0*/  IADD3 R22, P2, PT, R17, 0x1, RZ ;  /* 0x0000000111167810 */ /* 0x000fe40007f5e0ff */
[----:B------:R-:W-:-:S02]  /*2d00*/  ISETP.GE.U32.AND.EX P0, PT, R21, R7, PT, P1 ;  /* 0x000000071500720c */ /* 0x000fc40003f06110 */
[-C--:B------:R-:W-:Y:S02]  /*2d10*/  IADD3.X R23, PT, PT, RZ, R6.reuse, RZ, P2, !PT ;  /* 0x00000006ff177210 */ /* 0x080fe400017fe4ff */
[----:B------:R-:W-:Y:S02]  /*2d20*/  SEL R22, R22, R17, P0 ;  /* 0x0000001116167207 */ /* 0x000fe40000000000 */
[----:B------:R-:W-:Y:S02]  /*2d30*/  LOP3.LUT R12, R10, R13, RZ, 0x3c, !PT ;  /* 0x0000000d0a0c7212 */ /* 0x000fe400078e3cff */
[----:B------:R-:W-:Y:S02]  /*2d40*/  SEL R23, R23, R6, P0 ;  /* 0x0000000617177207 */ /* 0x000fe40000000000 */
[----:B------:R-:W-:Y:S02]  /*2d50*/  IADD3 R7, P2, PT, RZ, -R22, RZ ;  /* 0x80000016ff077210 */ /* 0x000fe40007f5e0ff */
[----:B------:R-:W-:-:S02]  /*2d60*/  ISETP.GE.AND P1, PT, R12, RZ, PT ;  /* 0x000000ff0c00720c */ /* 0x000fc40003f26270 */
[----:B------:R-:W-:Y:S01]  /*2d70*/  ISETP.NE.U32.AND P0, PT, R11, RZ, PT ;  /* 0x000000ff0b00720c */ /* 0x000fe20003f05070 */
[----:B------:R-:W-:Y:S01]  /*2d80*/  IMAD.X R6, RZ, RZ, ~R23, P2 ;  /* 0x000000ffff067224 */ /* 0x000fe200010e0e17 */
[----:B------:R-:W-:Y:S01]  /*2d90*/  SEL R22, R7, R22, !P1 ;  /* 0x0000001607167207 */ /* 0x000fe20004800000 */
[----:B------:R-:W-:Y:S01]  /*2da0*/  HFMA2 R7, -RZ, RZ, 0, 0 ;  /* 0x00000000ff077431 */ /* 0x000fe200000001ff */
[----:B------:R-:W-:Y:S02]  /*2db0*/  ISETP.NE.AND.EX P0, PT, R10, RZ, PT, P0 ;  /* 0x000000ff0a00720c */ /* 0x000fe40003f05300 */
[----:B------:R-:W-:Y:S02]  /*2dc0*/  SEL R23, R6, R23, !P1 ;  /* 0x0000001706177207 */ /* 0x000fe40004800000 */
[----:B------:R-:W-:Y:S02]  /*2dd0*/  MOV R6, R0 ;  /* 0x0000000000067202 */ /* 0x000fe40000000f00 */
[----:B------:R-:W-:-:S02]  /*2de0*/  SEL R22, R22, 0xffffffff, P0 ;  /* 0xffffffff16167807 */ /* 0x000fc40000000000 */
[----:B------:R-:W-:Y:S01]  /*2df0*/  SEL R23, R23, 0xffffffff, P0 ;  /* 0xffffffff17177807 */ /* 0x000fe20000000000 */
[----:B------:R-:W-:Y:S06]  /*2e00*/  RET.REL.NODEC R6 `(_Z24state_passing_bwd_kernelPKfS0_S0_S0_S0_PfS1_S1_lllllll) ;  /* 0xffffffd0067c7950 */ /* 0x000fec0003c3ffff */
.L_x_13:
[----:B------:R-:W-:-:S00]  /*2e10*/  BRA `(.L_x_13) ;  /* 0xfffffffc00fc7947 */ /* 0x000fc0000383ffff */
[----:B------:R-:W-:-:S00]  /*2e20*/  NOP ;  /* 0x0000000000007918 */ /* 0x000fc00000000000 */
        /* <DEDUP_REMOVED lines=13> */
.L_x_35:


//--------------------- .text._Z24state_passing_fwd_kernelPKfS0_S0_PfS1_PKllllllllll --------------------------
	.section	.text._Z24state_passing_fwd_kernelPKfS0_S0_PfS1_PKllllllllll,"ax",@progbits
	.align	128
        .global         _Z24state_passing_fwd_kernelPKfS0_S0_PfS1_PKllllllllll
        .type           _Z24state_passing_fwd_kernelPKfS0_S0_PfS1_PKllllllllll,@function
        .size           _Z24state_passing_fwd_kernelPKfS0_S0_PfS1_PKllllllllll,(.L_x_36 - _Z24state_passing_fwd_kernelPKfS0_S0_PfS1_PKllllllllll)
        .other          _Z24state_passing_fwd_kernelPKfS0_S0_PfS1_PKllllllllll,@"STO_CUDA_ENTRY STV_DEFAULT"
_Z24state_passing_fwd_kernelPKfS0_S0_PfS1_PKllllllllll:
.text._Z24state_passing_fwd_kernelPKfS0_S0_PfS1_PKllllllllll:
[----:B------:R-:W-:Y:S01]  /*0000*/  LDC R1, c[0x0][0x37c] ;  /* 0x0000df00ff017b82 */ /* 0x000fe20000000800 */
[----:B------:R-:W0:Y:S01]  /*0010*/  LDCU.64 UR12, c[0x0][0x3b8] ;  /* 0x00007700ff0c77ac */ /* 0x000e220008000a00 */
[----:B------:R-:W1:Y:S06]  /*0020*/  S2R R2, SR_TID.X ;  /* 0x0000000000027919 */ /* 0x000e6c0000002100 */
[----:B------:R-:W1:Y:S01]  /*0030*/  LDC R5, c[0x0][0x360] ;  /* 0x0000d800ff057b82 */ /* 0x000e620000000800 */
[----:B------:R-:W-:Y:S01]  /*0040*/  IMAD.MOV.U32 R3, RZ, RZ, RZ ;  /* 0x000000ffff037224 */ /* 0x000fe200078e00ff */
[----:B------:R-:W0:Y:S02]  /*0050*/  LDCU.128 UR8, c[0x0][0x3c0] ;  /* 0x00007800ff0877ac */ /* 0x000e240008000c00 */
[----:B0-----:R-:W-:-:S02]  /*0060*/  UIMAD UR6, UR9, UR12, URZ ;  /* 0x0000000c090672a4 */ /* 0x001fc4000f8e02ff */
[----:B------:R-:W-:Y:S02]  /*0070*/  UIMAD.WIDE.U32 UR4, UR8, UR12, URZ ;  /* 0x0000000c080472a5 */ /* 0x000fe4000f8e00ff */
[----:B------:R-:W-:Y:S01]  /*0080*/  UIMAD UR6, UR8, UR13, UR6 ;  /* 0x0000000d080672a4 */ /* 0x000fe2000f8e0206 */
[----:B------:R-:W1:Y:S01]  /*0090*/  S2UR UR8, SR_CTAID.X ;  /* 0x00000000000879c3 */ /* 0x000e620000002500 */
[----:B------:R-:W0:Y:S02]  /*00a0*/  LDCU.64 UR12, c[0x0][0x3d0] ;  /* 0x00007a00ff0c77ac */ /* 0x000e240008000a00 */
[----:B------:R-:W-:Y:S02]  /*00b0*/  UIADD3 UR5, UPT, UPT, UR5, UR6, URZ ;  /* 0x0000000605057290 */ /* 0x000fe4000fffe0ff */
[----:B------:R-:W-:Y:S02]  /*00c0*/  UIMAD.WIDE.U32 UR6, UR4, UR10, URZ ;  /* 0x0000000a040672a5 */ /* 0x000fe4000f8e00ff */
[----:B------:R-:W-:-:S04]  /*00d0*/  UIMAD UR5, UR5, UR10, URZ ;  /* 0x0000000a050572a4 */ /* 0x000fc8000f8e02ff */
[----:B------:R-:W-:-:S04]  /*00e0*/  UIMAD UR4, UR4, UR11, UR5 ;  /* 0x0000000b040472a4 */ /* 0x000fc8000f8e0205 */
[----:B------:R-:W-:Y:S02]  /*00f0*/  UIADD3 UR4, UPT, UPT, UR7, UR4, URZ ;  /* 0x0000000407047290 */ /* 0x000fe4000fffe0ff */
[----:B0-----:R-:W-:Y:S02]  /*0100*/  UIMAD.WIDE.U32 UR10, UR6, UR12, URZ ;  /* 0x0000000c060a72a5 */ /* 0x001fe4000f8e00ff */
        /* <DEDUP_REMOVED lines=20> */
[----:B------:R-:W-:-:S04]  /*0250*/  IMAD.HI.U32 R4, R5, R2, RZ ;  /* 0x0000000205047227 */ /* 0x000fc800078e00ff */
[----:B------:R-:W-:-:S04]  /*0260*/  IMAD.MOV R3, RZ, RZ, -R4 ;  /* 0x000000ffff037224 */ /* 0x000fc800078e0a04 */
[----:B------:R-:W-:-:S05]  /*0270*/  IMAD R3, R3, UR12, R2 ;  /* 0x0000000c03037c24 */ /* 0x000fca000f8e0202 */
[----:B------:R-:W-:-:S13]  /*0280*/  ISETP.GE.U32.AND P0, PT, R3, UR12, PT ;  /* 0x0000000c03007c0c */ /* 0x000fda000bf06070 */
[----:B------:R-:W-:Y:S01]  /*0290*/  @P0 IADD3 R3, PT, PT, R3, -UR12, RZ ;  /* 0x8000000c03030c10 */ /* 0x000fe2000fffe0ff */
[----:B------:R-:W-:-:S03]  /*02a0*/  @P0 VIADD R4, R4, 0x1 ;  /* 0x0000000104040836 */ /* 0x000fc60000000000 */
[----:B------:R-:W-:Y:S01]  /*02b0*/  ISETP.GE.U32.AND P1, PT, R3, UR12, PT ;  /* 0x0000000c03007c0c */ /* 0x000fe2000bf26070 */
[----:B------:R-:W-:-:S12]  /*02c0*/  IMAD.MOV.U32 R3, RZ, RZ, RZ ;  /* 0x000000ffff037224 */ /* 0x000fd800078e00ff */
[----:B------:R-:W-:Y:S01]  /*02d0*/  @P1 VIADD R4, R4, 0x1 ;  /* 0x0000000104041836 */ /* 0x000fe20000000000 */
[----:B------:R-:W-:-:S04]  /*02e0*/  @!P2 LOP3.LUT R4, RZ, UR12, RZ, 0x33, !PT ;  /* 0x0000000cff04ac12 */ /* 0x000fc8000f8e33ff */
[----:B------:R-:W-:-:S05]  /*02f0*/  IADD3 R5, PT, PT, -R4, RZ, RZ ;  /* 0x000000ff04057210 */ /* 0x000fca0007ffe1ff */
[----:B------:R-:W-:Y:S02]  /*0300*/  IMAD R2, R5, UR12, R2 ;  /* 0x0000000c05027c24 */ /* 0x000fe4000f8e0202 */
[----:B------:R-:W-:Y:S01]  /*0310*/  IMAD.MOV.U32 R5, RZ, RZ, RZ ;  /* 0x000000ffff057224 */ /* 0x000fe200078e00ff */
[----:B------:R-:W-:Y:S06]  /*0320*/  BRA `(.L_x_16) ;  /* 0x0000000000407947 */ /* 0x000fec0003800000 */
.L_x_15:
[----:B------:R-:W0:Y:S01]  /*0330*/  LDCU.64 UR4, c[0x0][0x3d0] ;  /* 0x00007a00ff0477ac */ /* 0x000e220008000a00 */
[----:B------:R-:W-:Y:S02]  /*0340*/  MOV R18, R2 ;  /* 0x0000000200127202 */ /* 0x000fe40000000f00 */
[----:B------:R-:W-:Y:S02]  /*0350*/  MOV R13, R3 ;  /* 0x00000003000d7202 */ /* 0x000fe40000000f00 */
[----:B------:R-:W-:Y:S01]  /*0360*/  MOV R0, 0x3a0 ;  /* 0x000003a000007802 */ /* 0x000fe20000000f00 */
[----:B0-----:R-:W-:Y:S02]  /*0370*/  IMAD.U32 R11, RZ, RZ, UR4 ;  /* 0x00000004ff0b7e24 */ /* 0x001fe4000f8e00ff */
[----:B------:R-:W-:-:S07]  /*0380*/  IMAD.U32 R10, RZ, RZ, UR5 ;  /* 0x00000005ff0a7e24 */ /* 0x000fce000f8e00ff */
[----:B------:R-:W-:Y:S05]  /*0390*/  CALL.REL.NOINC `($__internal_1_$__cuda_sm20_div_s64) ;  /* 0x00000030001c7944 */ /* 0x000fea0003c00000 */
[----:B------:R-:W0:Y:S01]  /*03a0*/  LDCU.64 UR4, c[0x0][0x3d0] ;  /* 0x00007a00ff0477ac */ /* 0x000e220008000a00 */
[-C--:B------:R-:W-:Y:S02]  /*03b0*/  IADD3 R5, P0, PT, RZ, -R20.reuse, RZ ;  /* 0x80000014ff057210 */ /* 0x080fe40007f1e0ff */
[----:B------:R-:W-:-:S03]  /*03c0*/  MOV R4, R20 ;  /* 0x0000001400047202 */ /* 0x000fc60000000f00 */
[----:B------:R-:W-:-:S04]  /*03d0*/  IMAD.X R0, RZ, RZ, ~R21, P0 ;  /* 0x000000ffff007224 */ /* 0x000fc800000e0e15 */
[----:B0-----:R-:W-:Y:S02]  /*03e0*/  IMAD R0, R0, UR4, RZ ;  /* 0x0000000400007c24 */ /* 0x001fe4000f8e02ff */
[----:B------:R-:W-:-:S04]  /*03f0*/  IMAD.WIDE.U32 R2, R5, UR4, R2 ;  /* 0x0000000405027c25 */ /* 0x000fc8000f8e0002 */
[----:B------:R-:W-:-:S04]  /*0400*/  IMAD R5, R5, UR5, R0 ;  /* 0x0000000505057c24 */ /* 0x000fc8000f8e0200 */
[----:B------:R-:W-:Y:S02]  /*0410*/  IMAD.IADD R3, R3, 0x1, R5 ;  /* 0x0000000103037824 */ /* 0x000fe400078e0205 */
[----:B------:R-:W-:-:S07]  /*0420*/  IMAD.MOV.U32 R5, RZ, RZ, R21 ;  /* 0x000000ffff057224 */ /* 0x000fce00078e0015 */
.L_x_16:
[----:B------:R-:W-:Y:S05]  /*0430*/  BSYNC.RECONVERGENT B0 ;  /* 0x0000000000007941 */ /* 0x000fea0003800200 */
.L_x_14:
[----:B------:R-:W0:Y:S01]  /*0440*/  LDCU UR4, c[0x0][0x3cc] ;  /* 0x00007980ff0477ac */ /* 0x000e220008000800 */
[----:B------:R-:W-:Y:S01]  /*0450*/  BSSY.RECONVERGENT B0, `(.L_x_17) ;  /* 0x000002c000007945 */ /* 0x000fe20003800200 */
[----:B0-----:R-:W-:-:S04]  /*0460*/  LOP3.LUT R0, R5, UR4, RZ, 0xfc, !PT ;  /* 0x0000000405007c12 */ /* 0x001fc8000f8efcff */
[----:B------:R-:W-:-:S13]  /*0470*/  ISETP.NE.U32.AND P0, PT, R0, RZ, PT ;  /* 0x000000ff0000720c */ /* 0x000fda0003f05070 */
[----:B------:R-:W-:Y:S05]  /*0480*/  @P0 BRA `(.L_x_18) ;  /* 0x0000000000600947 */ /* 0x000fea0003800000 */
[----:B------:R-:W0:Y:S01]  /*0490*/  LDCU UR4, c[0x0][0x3c8] ;  /* 0x00007900ff0477ac */ /* 0x000e220008000800 */
[----:B------:R-:W-:Y:S01]  /*04a0*/  IMAD.MOV.U32 R9, RZ, RZ, RZ ;  /* 0x000000ffff097224 */ /* 0x000fe200078e00ff */
        /* <DEDUP_REMOVED lines=20> */
[----:B------:R-:W-:Y:S01]  /*05f0*/  IMAD R4, R7, UR4, R4 ;  /* 0x0000000407047c24 */ /* 0x000fe2000f8e0204 */
[----:B------:R-:W-:Y:S06]  /*0600*/  BRA `(.L_x_19) ;  /* 0x0000000000407947 */ /* 0x000fec0003800000 */
.L_x_18:
        /* <DEDUP_REMOVED lines=8> */
[-C--:B------:R-:W-:Y:S01]  /*0690*/  IADD3 R7, P0, PT, RZ, -R20.reuse, RZ ;  /* 0x80000014ff077210 */ /* 0x080fe20007f1e0ff */
[----:B------:R-:W-:Y:S01]  /*06a0*/  IMAD.MOV.U32 R9, RZ, RZ, R21 ;  /* 0x000000ffff097224 */ /* 0x000fe200078e0015 */
[----:B------:R-:W-:-:S03]  /*06b0*/  MOV R8, R20 ;  /* 0x0000001400087202 */ /* 0x000fc60000000f00 */
[----:B------:R-:W-:-:S04]  /*06c0*/  IMAD.X R0, RZ, RZ, ~R21, P0 ;  /* 0x000000ffff007224 */ /* 0x000fc800000e0e15 */
[----:B0-----:R-:W-:Y:S02]  /*06d0*/  IMAD R0, R0, UR4, RZ ;  /* 0x0000000400007c24 */ /* 0x001fe4000f8e02ff */
[----:B------:R-:W-:-:S04]  /*06e0*/  IMAD.WIDE.U32 R4, R7, UR4, R4 ;  /* 0x0000000407047c25 */ /* 0x000fc8000f8e0004 */
[----:B------:R-:W-:-:S04]  /*06f0*/  IMAD R7, R7, UR5, R0 ;  /* 0x0000000507077c24 */ /* 0x000fc8000f8e0200 */
[----:B------:R-:W-:-:S07]  /*0700*/  IMAD.IADD R5, R5, 0x1, R7 ;  /* 0x0000000105057824 */ /* 0x000fce00078e0207 */
.L_x_19:
[----:B------:R-:W-:Y:S05]  /*0710*/  BSYNC.RECONVERGENT B0 ;  /* 0x0000000000007941 */ /* 0x000fea0003800200 */
.L_x_17:
        /* <DEDUP_REMOVED lines=8> */
[----:B------:R-:W-:Y:S01]  /*07a0*/  IMAD.MOV.U32 R21, RZ, RZ, RZ ;  /* 0x000000ffff157224 */ /* 0x000fe200078e00ff */
[----:B0-----:R-:W-:-:S04]  /*07b0*/  MOV R6, UR4 ;  /* 0x0000000400067c02 */ /* 0x001fc80008000f00 */
[----:B------:R-:W0:Y:S01]  /*07c0*/  I2F.U32.RP R7, R6 ;  /* 0x0000000600077306 */ /* 0x000e220000209000 */
[----:B------:R-:W-:-:S07]  /*07d0*/  ISETP.NE.U32.AND P2, PT, R6, RZ, PT ;  /* 0x000000ff0600720c */ /* 0x000fce0003f45070 */
[----:B0-----:R-:W0:Y:S02]  /*07e0*/  MUFU.RCP R7, R7 ;  /* 0x0000000700077308 */ /* 0x001e240000001000 */
[----:B0-----:R-:W-:Y:S01]  /*07f0*/  VIADD R10, R7, 0xffffffe ;  /* 0x0ffffffe070a7836 */ /* 0x001fe20000000000 */
[----:B------:R-:W-:-:S05]  /*0800*/  MOV R7, RZ ;  /* 0x000000ff00077202 */ /* 0x000fca0000000f00 */
[----:B------:R0:W1:Y:S02]  /*0810*/  F2I.FTZ.U32.TRUNC.NTZ R11, R10 ;  /* 0x0000000a000b7305 */ /* 0x000064000021f000 */
[----:B0-----:R-:W-:Y:S02]  /*0820*/  HFMA2 R10, -RZ, RZ, 0, 0 ;  /* 0x00000000ff0a7431 */ /* 0x001fe400000001ff */
[----:B-1----:R-:W-:-:S04]  /*0830*/  IMAD R9, R11, R6, RZ ;  /* 0x000000060b097224 */ /* 0x002fc800078e02ff */
[----:B------:R-:W-:-:S04]  /*0840*/  IMAD.MOV R9, RZ, RZ, -R9 ;  /* 0x000000ffff097224 */ /* 0x000fc800078e0a09 */
[----:B------:R-:W-:-:S06]  /*0850*/  IMAD.HI.U32 R11, R11, R9, R10 ;  /* 0x000000090b0b7227 */ /* 0x000fcc00078e000a */
[----:B------:R-:W-:-:S04]  /*0860*/  IMAD.HI.U32 R20, R11, R8, RZ ;  /* 0x000000080b147227 */ /* 0x000fc800078e00ff */
[----:B------:R-:W-:-:S04]  /*0870*/  IMAD.MOV R9, RZ, RZ, -R20 ;  /* 0x000000ffff097224 */ /* 0x000fc800078e0a14 */
[----:B------:R-:W-:-:S05]  /*0880*/  IMAD R9, R6, R9, R8 ;  /* 0x0000000906097224 */ /* 0x000fca00078e0208 */
[----:B------:R-:W-:-:S13]  /*0890*/  ISETP.GE.U32.AND P0, PT, R9, R6, PT ;  /* 0x000000060900720c */ /* 0x000fda0003f06070 */
[----:B------:R-:W-:Y:S01]  /*08a0*/  @P0 IMAD.IADD R9, R9, 0x1, -R6 ;  /* 0x0000000109090824 */ /* 0x000fe200078e0a06 */
[----:B------:R-:W-:-:S04]  /*08b0*/  @P0 IADD3 R20, PT, PT, R20, 0x1, RZ ;  /* 0x0000000114140810 */ /* 0x000fc80007ffe0ff */
[----:B------:R-:W-:-:S13]  /*08c0*/  ISETP.GE.U32.AND P1, PT, R9, R6, PT ;  /* 0x000000060900720c */ /* 0x000fda0003f26070 */
[----:B------:R-:W-:Y:S01]  /*08d0*/  @P1 VIADD R20, R20, 0x1 ;  /* 0x0000000114141836 */ /* 0x000fe20000000000 */
[----:B------:R-:W-:-:S05]  /*08e0*/  @!P2 LOP3.LUT R20, RZ, R6, RZ, 0x33, !PT ;  /* 0x00000006ff14a212 */ /* 0x000fca00078e33ff */
[----:B------:R-:W-:-:S04]  /*08f0*/  IMAD.MOV R9, RZ, RZ, -R20 ;  /* 0x000000ffff097224 */ /* 0x000fc800078e0a14 */
[----:B------:R-:W-:Y:S01]  /*0900*/  IMAD R8, R6, R9, R8 ;  /* 0x0000000906087224 */ /* 0x000fe200078e0208 */
[----:B------:R-:W-:Y:S06]  /*0910*/  BRA `(.L_x_22) ;  /* 0x0000000000407947 */ /* 0x000fec0003800000 */
.L_x_21:
[----:B------:R-:W0:Y:S01]  /*0920*/  LDCU.64 UR4, c[0x0][0x3c0] ;  /* 0x00007800ff0477ac */ /* 0x000e220008000a00 */
[----:B------:R-:W-:Y:S01]  /*0930*/  IMAD.MOV.U32 R18, RZ, RZ, R8 ;  /* 0x000000ffff127224 */ /* 0x000fe200078e0008 */
[----:B------:R-:W-:Y:S01]  /*0940*/  MOV R0, 0x990 ;  /* 0x0000099000007802 */ /* 0x000fe20000000f00 */
[----:B------:R-:W-:Y:S01]  /*0950*/  IMAD.MOV.U32 R13, RZ, RZ, R9 ;  /* 0x000000ffff0d7224 */ /* 0x000fe200078e0009 */
[----:B0-----:R-:W-:Y:S01]  /*0960*/  MOV R11, UR4 ;  /* 0x00000004000b7c02 */ /* 0x001fe20008000f00 */
[----:B------:R-:W-:-:S07]  /*0970*/  IMAD.U32 R10, RZ, RZ, UR5 ;  /* 0x00000005ff0a7e24 */ /* 0x000fce000f8e00ff */
[----:B------:R-:W-:Y:S05]  /*0980*/  CALL.REL.NOINC `($__internal_1_$__cuda_sm20_div_s64) ;  /* 0x0000002800a07944 */ /* 0x000fea0003c00000 */
[----:B------:R-:W0:Y:S01]  /*0990*/  LDCU.64 UR4, c[0x0][0x3c0] ;  /* 0x00007800ff0477ac */ /* 0x000e220008000a00 */
[----:B------:R-:W-:-:S05]  /*09a0*/  IADD3 R11, P0, PT, RZ, -R20, RZ ;  /* 0x80000014ff0b7210 */ /* 0x000fca0007f1e0ff */
[----:B------:R-:W-:Y:S01]  /*09b0*/  IMAD.X R7, RZ, RZ, ~R21, P0 ;  /* 0x000000ffff077224 */ /* 0x000fe200000e0e15 */
[----:B0-----:R-:W-:Y:S01]  /*09c0*/  MOV R6, UR4 ;  /* 0x0000000400067c02 */ /* 0x001fe20008000f00 */
[----:B------:R-:W-:-:S04]  /*09d0*/  IMAD.U32 R0, RZ, RZ, UR5 ;  /* 0x00000005ff007e24 */ /* 0x000fc8000f8e00ff */
[-C--:B------:R-:W-:Y:S02]  /*09e0*/  IMAD R7, R7, R6.reuse, RZ ;  /* 0x0000000607077224 */ /* 0x080fe400078e02ff */
[----:B------:R-:W-:-:S04]  /*09f0*/  IMAD.WIDE.U32 R8, R11, R6, R8 ;  /* 0x000000060b087225 */ /* 0x000fc800078e0008 */
[----:B------:R-:W-:-:S05]  /*0a00*/  IMAD R7, R11, R0, R7 ;  /* 0x000000000b077224 */ /* 0x000fca00078e0207 */
[----:B------:R-:W-:-:S07]  /*0a10*/  IADD3 R7, PT, PT, R9, R7, RZ ;  /* 0x0000000709077210 */ /* 0x000fce0007ffe0ff */
.L_x_22:
[----:B------:R-:W-:Y:S05]  /*0a20*/  BSYNC.RECONVERGENT B0 ;  /* 0x0000000000007941 */ /* 0x000fea0003800200 */
.L_x_20:
[----:B------:R-:W0:Y:S01]  /*0a30*/  LDCU.64 UR12, c[0x0][0x3c8] ;  /* 0x00007900ff0c77ac */ /* 0x000e220008000a00 */
[----:B------:R-:W-:Y:S02]  /*0a40*/  IMAD R9, R21, R6, RZ ;  /* 0x0000000615097224 */ /* 0x000fe400078e02ff */
[----:B------:R-:W-:Y:S01]  /*0a50*/  IMAD.MOV.U32 R28, RZ, RZ, R8 ;  /* 0x000000ffff1c7224 */ /* 0x000fe200078e0008 */
[----:B------:R-:W1:Y:S01]  /*0a60*/  LDCU.128 UR8, c[0x0][0x3d0] ;  /* 0x00007a00ff0877ac */ /* 0x000e620008000c00 */
[----:B------:R-:W-:Y:S02]  /*0a70*/  IMAD.MOV.U32 R29, RZ, RZ, R7 ;  /* 0x000000ffff1d7224 */ /* 0x000fe400078e0007 */
[C---:B------:R-:W-:Y:S01]  /*0a80*/  IMAD R9, R20.reuse, R0, R9 ;  /* 0x0000000014097224 */ /* 0x040fe200078e0209 */
[----:B------:R-:W2:Y:S01]  /*0a90*/  LDCU.64 UR4, c[0x0][0x390] ;  /* 0x00007200ff0477ac */ /* 0x000ea20008000a00 */
[----:B------:R-:W-:-:S05]  /*0aa0*/  IMAD.WIDE.U32 R24, R20, R6, R28 ;  /* 0x0000000614187225 */ /* 0x000fca00078e001c */
[----:B------:R-:W-:Y:S01]  /*0ab0*/  IADD3 R14, PT, PT, R25, R9, RZ ;  /* 0x00000009190e7210 */ /* 0x000fe20007ffe0ff */
[----:B0-----:R-:W-:-:S04]  /*0ac0*/  IMAD.WIDE.U32 R10, R24, UR12, R4 ;  /* 0x0000000c180a7c25 */ /* 0x001fc8000f8e0004 */
[----:B------:R-:W-:Y:S02]  /*0ad0*/  IMAD R9, R14, UR12, RZ ;  /* 0x0000000c0e097c24 */ /* 0x000fe4000f8e02ff */
[----:B-1----:R-:W-:-:S04]  /*0ae0*/  IMAD.WIDE.U32 R12, R10, UR8, R2 ;  /* 0x000000080a0c7c25 */ /* 0x002fc8000f8e0002 */
[----:B------:R-:W-:-:S04]  /*0af0*/  IMAD R9, R24, UR13, R9 ;  /* 0x0000000d18097c24 */ /* 0x000fc8000f8e0209 */
[----:B------:R-:W-:-:S04]  /*0b00*/  IMAD.IADD R9, R11, 0x1, R9 ;  /* 0x000000010b097824 */ /* 0x000fc800078e0209 */
[----:B------:R-:W-:-:S04]  /*0b10*/  IMAD R9, R9, UR8, RZ ;  /* 0x0000000809097c24 */ /* 0x000fc8000f8e02ff */
[----:B------:R-:W-:Y:S02]  /*0b20*/  IMAD R11, R10, UR9, R9 ;  /* 0x000000090a0b7c24 */ /* 0x000fe4000f8e0209 */
[----:B------:R-:W-:-:S03]  /*0b30*/  IMAD.SHL.U32 R9, R12, 0x4, RZ ;  /* 0x000000040c097824 */ /* 0x000fc600078e00ff */
[----:B------:R-:W-:Y:S02]  /*0b40*/  IADD3 R11, PT, PT, R13, R11, RZ ;  /* 0x0000000b0d0b7210 */ /* 0x000fe40007ffe0ff */
[----:B--2---:R-:W-:Y:S02]  /*0b50*/  IADD3 R26, P0, PT, R9, UR4, RZ ;  /* 0x00000004091a7c10 */ /* 0x004fe4000ff1e0ff */
[----:B------:R-:W-:-:S04]  /*0b60*/  SHF.L.U64.HI R10, R12, 0x2, R11 ;  /* 0x000000020c0a7819 */ /* 0x000fc8000001020b */
[----:B------:R-:W-:-:S05]  /*0b70*/  IADD3.X R27, PT, PT, R10, UR5, RZ, P0, !PT ;  /* 0x000000050a1b7c10 */ /* 0x000fca00087fe4ff */
[----:B------:R0:W5:Y:S01]  /*0b80*/  LDG.E R47, desc[UR22][R26.64] ;  /* 0x000000161a2f7981 */ /* 0x000162000c1e1900 */
[----:B------:R-:W-:-:S04]  /*0b90*/  UISETP.GE.U32.AND UP0, UPT, UR10, 0x1, UPT ;  /* 0x000000010a00788c */ /* 0x000fc8000bf06070 */
[----:B------:R-:W-:-:S09]  /*0ba0*/  UISETP.GE.AND.EX UP0, UPT, UR11, URZ, UPT, UP0 ;  /* 0x000000ff0b00728c */ /* 0x000fd2000bf06300 */
[----:B0-----:R-:W-:Y:S05]  /*0bb0*/  BRA.U !UP0, `(.L_x_23) ;  /* 0x0000002908007547 */ /* 0x001fea000b800000 */
[----:B------:R-:W0:Y:S01]  /*0bc0*/  LDCU.64 UR4, c[0x0][0x3f0] ;  /* 0x00007e00ff0477ac */ /* 0x000e220008000a00 */
[----:B------:R-:W-:Y:S02]  /*0bd0*/  IMAD R11, R14, UR10, RZ ;  /* 0x0000000a0e0b7c24 */ /* 0x000fe4000f8e02ff */
[----:B------:R-:W-:Y:S01]  /*0be0*/  IMAD.WIDE.U32 R22, R20, UR10, RZ ;  /* 0x0000000a14167c25 */ /* 0x000fe2000f8e00ff */
[----:B------:R-:W1:Y:S03]  /*0bf0*/  LDCU.64 UR6, c[0x0][0x3b0] ;  /* 0x00007600ff0677ac */ /* 0x000e660008000a00 */
[C---:B------:R-:W-:Y:S02]  /*0c00*/  IMAD R15, R24.reuse, UR11, R11 ;  /* 0x0000000b180f7c24 */ /* 0x040fe4000f8e020b */
[----:B------:R-:W-:Y:S02]  /*0c10*/  IMAD R11, R21, UR10, RZ ;  /* 0x0000000a150b7c24 */ /* 0x000fe4000f8e02ff */
[----:B------:R-:W-:-:S04]  /*0c20*/  IMAD.WIDE.U32 R24, R24, UR10, RZ ;  /* 0x0000000a18187c25 */ /* 0x000fc8000f8e00ff */
[----:B------:R-:W-:Y:S02]  /*0c30*/  IMAD R11, R20, UR11, R11 ;  /* 0x0000000b140b7c24 */ /* 0x000fe4000f8e020b */
[----:B------:R-:W-:Y:S01]  /*0c40*/  IMAD.IADD R12, R25, 0x1, R15 ;  /* 0x00000001190c7824 */ /* 0x000fe200078e020f */
[----:B0-----:R-:W-:-:S04]  /*0c50*/  UISETP.NE.U32.AND UP0, UPT, UR4, URZ, UPT ;  /* 0x000000ff0400728c */ /* 0x001fc8000bf05070 */
[----:B------:R-:W-:Y:S01]  /*0c60*/  UISETP.NE.AND.EX UP0, UPT, UR5, URZ, UPT, UP0 ;  /* 0x000000ff0500728c */ /* 0x000fe2000bf05300 */
[----:B-1----:R-:W-:-:S04]  /*0c70*/  IMAD R13, R21, UR6, RZ ;  /* 0x00000006150d7c24 */ /* 0x002fc8000f8e02ff */
[C---:B------:R-:W-:Y:S02]  /*0c80*/  IMAD R19, R20.reuse, UR7, R13 ;  /* 0x0000000714137c24 */ /* 0x040fe4000f8e020d */
[----:B------:R-:W-:-:S04]  /*0c90*/  IMAD.WIDE.U32 R20, R20, UR6, RZ ;  /* 0x0000000614147c25 */ /* 0x000fc8000f8e00ff */
[----:B------:R-:W-:Y:S01]  /*0ca0*/  IMAD.IADD R13, R23, 0x1, R11 ;  /* 0x00000001170d7824 */ /* 0x000fe200078e020b */
[----:B------:R-:W-:Y:S01]  /*0cb0*/  IADD3 R19, PT, PT, R21, R19, RZ ;  /* 0x0000001315137210 */ /* 0x000fe20007ffe0ff */
[----:B------:R-:W-:Y:S06]  /*0cc0*/  BRA.U UP0, `(.L_x_24) ;  /* 0x0000000d00c47547 */ /* 0x000fec000b800000 */
[----:B------:R-:W-:Y:S02]  /*0cd0*/  UISETP.GE.U32.AND UP1, UPT, UR10, 0x4, UPT ;  /* 0x000000040a00788c */ /* 0x000fe4000bf26070 */
[----:B------:R-:W-:Y:S02]  /*0ce0*/  ULOP3.LUT UR14, UR10, 0x3, URZ, 0xc0, !UPT ;  /* 0x000000030a0e7892 */ /* 0x000fe4000f8ec0ff */
[----:B------:R-:W-:Y:S02]  /*0cf0*/  UISETP.GE.U32.AND.EX UP1, UPT, UR11, URZ, UPT, UP1 ;  /* 0x000000ff0b00728c */ /* 0x000fe4000bf26110 */
[----:B------:R-:W-:Y:S01]  /*0d00*/  UISETP.NE.U32.AND UP0, UPT, UR14, URZ, UPT ;  /* 0x000000ff0e00728c */ /* 0x000fe2000bf05070 */
[----:B------:R-:W-:Y:S01]  /*0d10*/  UMOV UR4, URZ ;  /* 0x000000ff00047c82 */ /* 0x000fe20008000000 */
[----:B------:R-:W-:Y:S02]  /*0d20*/  UMOV UR5, URZ ;  /* 0x000000ff00057c82 */ /* 0x000fe40008000000 */
[----:B------:R-:W-:-:S03]  /*0d30*/  UISETP.NE.AND.EX UP0, UPT, URZ, URZ, UPT, UP0 ;  /* 0x000000ffff00728c */ /* 0x000fc6000bf05300 */
[----:B------:R-:W-:Y:S08]  /*0d40*/  BRA.U !UP1, `(.L_x_25) ;  /* 0x0000000909287547 */ /* 0x000ff0000b800000 */
[----:B------:R-:W0:Y:S01]  /*0d50*/  LDCU.64 UR4, c[0x0][0x3c0] ;  /* 0x00007800ff0477ac */ /* 0x000e220008000a00 */
[-C--:B------:R-:W-:Y:S01]  /*0d60*/  IMAD R11, R13, R6.reuse, RZ ;  /* 0x000000060d0b7224 */ /* 0x080fe200078e02ff */
[C---:B------:R-:W-:Y:S01]  /*0d70*/  IADD3 R19, P0, PT, R22.reuse, 0x3, RZ ;  /* 0x0000000316137810 */ /* 0x040fe20007f1e0ff */
[C---:B------:R-:W-:Y:S01]  /*0d80*/  IMAD.WIDE.U32 R16, R22.reuse, R6, R28 ;  /* 0x0000000616107225 */ /* 0x040fe200078e001c */
[----:B------:R-:W1:Y:S03]  /*0d90*/  LDCU.128 UR24, c[0x0][0x380] ;  /* 0x00007000ff1877ac */ /* 0x000e660008000c00 */
[----:B------:R-:W-:Y:S01]  /*0da0*/  IMAD R27, R22, R0, R11 ;  /* 0x00000000161b7224 */ /* 0x000fe200078e020b */
[----:B------:R-:W2:Y:S01]  /*0db0*/  LDCU.64 UR16, c[0x0][0x398] ;  /* 0x00007300ff1077ac */ /* 0x000ea20008000a00 */
[----:B------:R-:W-:Y:S02]  /*0dc0*/  IMAD.X R11, RZ, RZ, R13, P0 ;  /* 0x000000ffff0b7224 */ /* 0x000fe400000e060d */
[----:B------:R-:W-:Y:S01]  /*0dd0*/  IMAD.SHL.U32 R52, R2, 0x4, RZ ;  /* 0x0000000402347824 */ /* 0x000fe200078e00ff */
[----:B------:R-:W-:Y:S01]  /*0de0*/  UIMAD.WIDE.U32 UR6, UR8, UR12, URZ ;  /* 0x0000000c080672a5 */ /* 0x000fe2000f8e00ff */
[----:B------:R-:W-:-:S04]  /*0df0*/  IMAD R20, R11, R6, RZ ;  /* 0x000000060b147224 */ /* 0x000fc800078e02ff */
[----:B------:R-:W-:Y:S02]  /*0e00*/  IMAD R31, R19, R0, R20 ;  /* 0x00000000131f7224 */ /* 0x000fe400078e0214 */
[----:B0-----:R-:W-:Y:S01]  /*0e10*/  IMAD.WIDE.U32 R14, R22, R6, UR4 ;  /* 0x00000004160e7e25 */ /* 0x001fe2000f8e0006 */
[----:B------:R-:W-:Y:S02]  /*0e20*/  UIMAD UR4, UR9, UR12, URZ ;  /* 0x0000000c090472a4 */ /* 0x000fe4000f8e02ff */
[----:B------:R-:W-:Y:S01]  /*0e30*/  ULOP3.LUT UR5, UR11, 0x7fffffff, URZ, 0xc0, !UPT ;  /* 0x7fffffff0b057892 */ /* 0x000fe2000f8ec0ff */
[----:B------:R-:W-:Y:S01]  /*0e40*/  IADD3 R21, P0, PT, R8, R14, RZ ;  /* 0x0000000e08157210 */ /* 0x000fe20007f1e0ff */
[----:B------:R-:W-:Y:S01]  /*0e50*/  IMAD.IADD R14, R17, 0x1, R27 ;  /* 0x00000001110e7824 */ /* 0x000fe200078e021b */
[----:B------:R-:W-:Y:S02]  /*0e60*/  UIMAD UR4, UR13, UR8, UR4 ;  /* 0x000000080d0472a4 */ /* 0x000fe4000f8e0204 */
[----:B------:R-:W-:Y:S01]  /*0e70*/  IADD3.X R18, PT, PT, R7, R27, R15, P0, !PT ;  /* 0x0000001b07127210 */ /* 0x000fe200007fe40f */
[----:B------:R-:W-:Y:S01]  /*0e80*/  IMAD R17, R14, UR12, RZ ;  /* 0x0000000c0e117c24 */ /* 0x000fe2000f8e02ff */
[----:B------:R-:W-:Y:S01]  /*0e90*/  IADD3 R11, P0, PT, R22, 0x2, RZ ;  /* 0x00000002160b7810 */ /* 0x000fe20007f1e0ff */
[----:B------:R-:W-:Y:S01]  /*0ea0*/  IMAD.WIDE.U32 R14, R19, R6, R28 ;  /* 0x00000006130e7225 */ /* 0x000fe200078e001c */
[----:B------:R-:W-:-:S02]  /*0eb0*/  UIADD3 UR4, UPT, UPT, UR7, UR4, URZ ;  /* 0x0000000407047290 */ /* 0x000fc4000fffe0ff */
[----:B------:R-:W-:Y:S01]  /*0ec0*/  IADD3.X R19, PT, PT, RZ, R13, RZ, P0, !PT ;  /* 0x0000000dff137210 */ /* 0x000fe200007fe4ff */
[----:B------:R-:W-:Y:S01]  /*0ed0*/  IMAD R27, R16, UR13, R17 ;  /* 0x0000000d101b7c24 */ /* 0x000fe2000f8e0211 */
[----:B------:R-:W-:Y:S01]  /*0ee0*/  UMOV UR7, UR5 ;  /* 0x0000000500077c82 */ /* 0x000fe20008000000 */
[----:B------:R-:W-:Y:S02]  /*0ef0*/  IMAD R18, R18, UR12, RZ ;  /* 0x0000000c12127c24 */ /* 0x000fe4000f8e02ff */
[----:B------:R-:W-:-:S04]  /*0f00*/  IMAD.WIDE.U32 R16, R16, UR12, R4 ;  /* 0x0000000c10107c25 */ /* 0x000fc8000f8e0004 */
[----:B------:R-:W-:Y:S02]  /*0f10*/  IMAD.IADD R15, R15, 0x1, R31 ;  /* 0x000000010f0f7824 */ /* 0x000fe400078e021f */
[----:B------:R-:W-:Y:S02]  /*0f20*/  IMAD R26, R19, R6, RZ ;  /* 0x00000006131a7224 */ /* 0x000fe400078e02ff */
[----:B------:R-:W-:Y:S02]  /*0f30*/  IMAD R31, R21, UR13, R18 ;  /* 0x0000000d151f7c24 */ /* 0x000fe4000f8e0212 */
[----:B------:R-:W-:Y:S02]  /*0f40*/  IMAD.IADD R17, R17, 0x1, R27 ;  /* 0x0000000111117824 */ /* 0x000fe400078e021b */
[----:B------:R-:W-:-:S04]  /*0f50*/  IMAD.WIDE.U32 R18, R21, UR12, R4 ;  /* 0x0000000c15127c25 */ /* 0x000fc8000f8e0004 */
[----:B------:R-:W-:-:S04]  /*0f60*/  IMAD.WIDE.U32 R20, R11, R6, R28 ;  /* 0x000000060b147225 */ /* 0x000fc800078e001c */
[----:B------:R-:W-:Y:S02]  /*0f70*/  IMAD R11, R11, R0, R26 ;  /* 0x000000000b0b7224 */ /* 0x000fe400078e021a */
[----:B------:R-:W-:Y:S01]  /*0f80*/  IMAD R27, R17, UR8, RZ ;  /* 0x00000008111b7c24 */ /* 0x000fe2000f8e02ff */
[----:B------:R-:W-:Y:S01]  /*0f90*/  IADD3 R17, PT, PT, R19, R31, RZ ;  /* 0x0000001f13117210 */ /* 0x000fe20007ffe0ff */
[----:B------:R-:W-:Y:S02]  /*0fa0*/  IMAD R15, R15, UR12, RZ ;  /* 0x0000000c0f0f7c24 */ /* 0x000fe4000f8e02ff */
[----:B------:R-:W-:Y:S02]  /*0fb0*/  IMAD.IADD R11, R21, 0x1, R11 ;  /* 0x00000001150b7824 */ /* 0x000fe400078e020b */
[C---:B------:R-:W-:Y:S02]  /*0fc0*/  IMAD R27, R16.reuse, UR9, R27 ;  /* 0x00000009101b7c24 */ /* 0x040fe4000f8e021b */
[----:B------:R-:W-:-:S04]  /*0fd0*/  IMAD.WIDE.U32 R42, R16, UR8, RZ ;  /* 0x00000008102a7c25 */ /* 0x000fc8000f8e00ff */
[----:B------:R-:W-:Y:S02]  /*0fe0*/  IMAD R19, R17, UR8, RZ ;  /* 0x0000000811137c24 */ /* 0x000fe4000f8e02ff */
[C---:B------:R-:W-:Y:S02]  /*0ff0*/  IMAD R29, R14.reuse, UR13, R15 ;  /* 0x0000000d0e1d7c24 */ /* 0x040fe4000f8e020f */
[----:B------:R-:W-:Y:S02]  /*1000*/  IMAD R31, R11, UR12, RZ ;  /* 0x0000000c0b1f7c24 */ /* 0x000fe4000f8e02ff */
[----:B------:R-:W-:-:S04]  /*1010*/  IMAD.WIDE.U32 R14, R14, UR12, R4 ;  /* 0x0000000c0e0e7c25 */ /* 0x000fc8000f8e0004 */
[----:B------:R-:W-:Y:S02]  /*1020*/  IMAD.IADD R11, R43, 0x1, R27 ;  /* 0x000000012b0b7824 */ /* 0x000fe400078e021b */
[----:B------:R-:W-:Y:S01]  /*1030*/  IMAD R21, R18, UR9, R19 ;  /* 0x0000000912157c24 */ /* 0x000fe2000f8e0213 */
[----:B------:R-:W-:Y:S01]  /*1040*/  SHF.L.U32 R19, R42, 0x2, RZ ;  /* 0x000000022a137819 */ /* 0x000fe200000006ff */
[----:B------:R-:W-:Y:S01]  /*1050*/  IMAD.WIDE.U32 R44, R18, UR8, RZ ;  /* 0x00000008122c7c25 */ /* 0x000fe2000f8e00ff */
[----:B------:R-:W-:-:S03]  /*1060*/  SHF.L.U64.HI R42, R42, 0x2, R11 ;  /* 0x000000022a2a7819 */ /* 0x000fc6000001020b */
[----:B------:R-:W-:-:S04]  /*1070*/  IMAD.WIDE.U32 R16, R20, UR12, R4 ;  /* 0x0000000c14107c25 */ /* 0x000fc8000f8e0004 */
[----:B------:R-:W-:Y:S02]  /*1080*/  IMAD R31, R20, UR13, R31 ;  /* 0x0000000d141f7c24 */ /* 0x000fe4000f8e021f */
[----:B------:R-:W-:Y:S02]  /*1090*/  IMAD.IADD R15, R15, 0x1, R29 ;  /* 0x000000010f0f7824 */ /* 0x000fe400078e021d */
[----:B------:R-:W-:Y:S01]  /*10a0*/  IMAD.IADD R27, R45, 0x1, R21 ;  /* 0x000000012d1b7824 */ /* 0x000fe200078e0215 */
[C---:B------:R-:W-:Y:S01]  /*10b0*/  SHF.L.U32 R21, R44.reuse, 0x2, RZ ;  /* 0x000000022c157819 */ /* 0x040fe200000006ff */
[----:B------:R-:W-:Y:S02]  /*10c0*/  IMAD.IADD R11, R17, 0x1, R31 ;  /* 0x00000001110b7824 */ /* 0x000fe400078e021f */
[----:B------:R-:W-:Y:S01]  /*10d0*/  IMAD R15, R15, UR8, RZ ;  /* 0x000000080f0f7c24 */ /* 0x000fe2000f8e02ff */
[----:B------:R-:W-:Y:S01]  /*10e0*/  SHF.L.U64.HI R44, R44, 0x2, R27 ;  /* 0x000000022c2c7819 */ /* 0x000fe2000001021b */
[----:B------:R-:W-:-:S02]  /*10f0*/  IMAD R11, R11, UR8, RZ ;  /* 0x000000080b0b7c24 */ /* 0x000fc4000f8e02ff */
[C---:B------:R-:W-:Y:S02]  /*1100*/  IMAD R27, R14.reuse, UR9, R15 ;  /* 0x000000090e1b7c24 */ /* 0x040fe4000f8e020f */
[----:B------:R-:W-:-:S04]  /*1110*/  IMAD.WIDE.U32 R14, R14, UR8, RZ ;  /* 0x000000080e0e7c25 */ /* 0x000fc8000f8e00ff */
[----:B------:R-:W-:Y:S01]  /*1120*/  IMAD R29, R16, UR9, R11 ;  /* 0x00000009101d7c24 */ /* 0x000fe2000f8e020b */
[----:B-1----:R-:W-:Y:S01]  /*1130*/  LEA R11, P0, R24, UR26, 0x2 ;  /* 0x0000001a180b7c11 */ /* 0x002fe2000f8010ff */
[----:B------:R-:W-:-:S04]  /*1140*/  IMAD.WIDE.U32 R16, R16, UR8, RZ ;  /* 0x0000000810107c25 */ /* 0x000fc8000f8e00ff */
[----:B------:R-:W-:Y:S01]  /*1150*/  IMAD.IADD R27, R15, 0x1, R27 ;  /* 0x000000010f1b7824 */ /* 0x000fe200078e021b */
[----:B------:R-:W-:Y:S01]  /*1160*/  IADD3 R15, PT, PT, R17, R29, RZ ;  /* 0x0000001d110f7210 */ /* 0x000fe20007ffe0ff */
[----:B------:R-:W-:Y:S01]  /*1170*/  IMAD.SHL.U32 R41, R14, 0x4, RZ ;  /* 0x000000040e297824 */ /* 0x000fe200078e00ff */
[----:B------:R-:W-:Y:S01]  /*1180*/  LEA.HI.X R29, R24, UR27, R12, 0x2, P0 ;  /* 0x0000001b181d7c11 */ /* 0x000fe200080f140c */
[----:B------:R-:W-:Y:S01]  /*1190*/  IMAD.SHL.U32 R39, R16, 0x4, RZ ;  /* 0x0000000410277824 */ /* 0x000fe200078e00ff */
[----:B------:R-:W-:Y:S01]  /*11a0*/  SHF.L.U64.HI R48, R14, 0x2, R27 ;  /* 0x000000020e307819 */ /* 0x000fe2000001021b */
[C---:B------:R-:W-:Y:S01]  /*11b0*/  IMAD R31, R6.reuse, UR4, RZ ;  /* 0x00000004061f7c24 */ /* 0x040fe2000f8e02ff */
[C---:B------:R-:W-:Y:S01]  /*11c0*/  IADD3 R14, P0, PT, R19.reuse, UR24, RZ ;  /* 0x00000018130e7c10 */ /* 0x040fe2000ff1e0ff */
[----:B------:R-:W-:Y:S01]  /*11d0*/  IMAD.WIDE.U32 R26, R6, UR6, RZ ;  /* 0x00000006061a7c25 */ /* 0x000fe2000f8e00ff */
[----:B------:R-:W-:Y:S01]  /*11e0*/  SHF.L.U64.HI R46, R16, 0x2, R15 ;  /* 0x00000002102e7819 */ /* 0x000fe2000001020f */
[----:B------:R-:W-:Y:S01]  /*11f0*/  ULOP3.LUT UR4, UR10, 0xfffffffc, URZ, 0xc0, !UPT ;  /* 0xfffffffc0a047892 */ /* 0x000fe2000f8ec0ff */
[----:B------:R-:W-:Y:S01]  /*1200*/  IADD3.X R18, PT, PT, R42, UR25, RZ, P0, !PT ;  /* 0x000000192a127c10 */ /* 0x000fe200087fe4ff */
[----:B------:R-:W-:Y:S01]  /*1210*/  IMAD R31, R0, UR6, R31 ;  /* 0x00000006001f7c24 */ /* 0x000fe2000f8e021f */
[----:B--2---:R-:W-:-:S02]  /*1220*/  IADD3 R19, P0, PT, R19, UR16, RZ ;  /* 0x0000001013137c10 */ /* 0x004fc4000ff1e0ff */
[----:B------:R-:W-:Y:S02]  /*1230*/  IADD3 R15, P1, PT, R21, UR24, RZ ;  /* 0x00000018150f7c10 */ /* 0x000fe4000ff3e0ff */
[----:B------:R-:W-:Y:S01]  /*1240*/  IADD3 R16, P2, PT, R39, UR24, RZ ;  /* 0x0000001827107c10 */ /* 0x000fe2000ff5e0ff */
[----:B------:R-:W-:Y:S01]  /*1250*/  UMOV UR6, UR4 ;  /* 0x0000000400067c82 */ /* 0x000fe20008000000 */
[----:B------:R-:W-:Y:S02]  /*1260*/  IADD3 R17, P3, PT, R41, UR24, RZ ;  /* 0x0000001829117c10 */ /* 0x000fe4000ff7e0ff */
[----:B------:R-:W-:Y:S02]  /*1270*/  IADD3.X R42, PT, PT, R42, UR17, RZ, P0, !PT ;  /* 0x000000112a2a7c10 */ /* 0x000fe400087fe4ff */
[----:B------:R-:W-:Y:S02]  /*1280*/  IADD3.X R20, PT, PT, R44, UR25, RZ, P1, !PT ;  /* 0x000000192c147c10 */ /* 0x000fe40008ffe4ff */
[----:B------:R-:W-:-:S02]  /*1290*/  IADD3.X R38, PT, PT, R46, UR25, RZ, P2, !PT ;  /* 0x000000192e267c10 */ /* 0x000fc400097fe4ff */
[----:B------:R-:W-:Y:S02]  /*12a0*/  IADD3.X R40, PT, PT, R48, UR25, RZ, P3, !PT ;  /* 0x0000001930287c10 */ /* 0x000fe40009ffe4ff */
[----:B------:R-:W-:Y:S02]  /*12b0*/  IADD3 R28, P0, PT, R11, 0x8, RZ ;  /* 0x000000080b1c7810 */ /* 0x000fe40007f1e0ff */
[----:B------:R-:W-:Y:S02]  /*12c0*/  IADD3 R21, P2, PT, R21, UR16, RZ ;  /* 0x0000001015157c10 */ /* 0x000fe4000ff5e0ff */
[----:B------:R-:W-:Y:S01]  /*12d0*/  IADD3 R39, P3, PT, R39, UR16, RZ ;  /* 0x0000001027277c10 */ /* 0x000fe2000ff7e0ff */
[----:B------:R-:W-:Y:S01]  /*12e0*/  IMAD.X R29, RZ, RZ, R29, P0 ;  /* 0x000000ffff1d7224 */ /* 0x000fe200000e061d */
[----:B------:R-:W-:Y:S02]  /*12f0*/  IADD3 R41, P1, PT, R41, UR16, RZ ;  /* 0x0000001029297c10 */ /* 0x000fe4000ff3e0ff */
[----:B------:R-:W-:-:S02]  /*1300*/  IADD3 R31, PT, PT, R27, R31, RZ ;  /* 0x0000001f1b1f7210 */ /* 0x000fc40007ffe0ff */
[----:B------:R-:W-:Y:S02]  /*1310*/  IADD3.X R44, PT, PT, R44, UR17, RZ, P2, !PT ;  /* 0x000000112c2c7c10 */ /* 0x000fe400097fe4ff */
[----:B------:R-:W-:Y:S02]  /*1320*/  IADD3.X R46, PT, PT, R46, UR17, RZ, P3, !PT ;  /* 0x000000112e2e7c10 */ /* 0x000fe40009ffe4ff */
[----:B------:R-:W-:Y:S02]  /*1330*/  IADD3.X R48, PT, PT, R48, UR17, RZ, P1, !PT ;  /* 0x0000001130307c10 */ /* 0x000fe40008ffe4ff */
[----:B------:R-:W-:Y:S02]  /*1340*/  SHF.L.U64.HI R11, R2, 0x2, R3 ;  /* 0x00000002020b7819 */ /* 0x000fe40000010203 */
[----:B------:R-:W-:-:S07]  /*1350*/  SHF.L.U64.HI R50, R26, 0x4, R31 ;  /* 0x000000041a327819 */ /* 0x000fce000001021f */
.L_x_26:
[C---:B------:R-:W-:Y:S02]  /*1360*/  IADD3 R30, P0, PT, R52.reuse, R19, RZ ;  /* 0x00000013341e7210 */ /* 0x040fe40007f1e0ff */
[----:B------:R-:W-:Y:S02]  /*1370*/  IADD3 R32, P1, PT, R52, R14, RZ ;  /* 0x0000000e34207210 */ /* 0x000fe40007f3e0ff */
[----:B------:R-:W-:-:S03]  /*1380*/  IADD3.X R31, PT, PT, R11, R42, RZ, P0, !PT ;  /* 0x0000002a0b1f7210 */ /* 0x000fc600007fe4ff */
[----:B------:R-:W-:Y:S02]  /*1390*/  IMAD.X R33, R11, 0x1, R18, P1 ;  /* 0x000000010b217824 */ /* 0x000fe400008e0612 */
[----:B-----5:R0:W-:Y:S04]  /*13a0*/  STG.E desc[UR22][R30.64], R47 ;  /* 0x0000002f1e007986 */ /* 0x0201e8000c101916 */
[----:B------:R-:W2:Y:S04]  /*13b0*/  LDG.E R32, desc[UR22][R32.64] ;  /* 0x0000001620207981 */ /* 0x000ea8000c1e1900 */
[----:B------:R-:W2:Y:S01]  /*13c0*/  LDG.E R43, desc[UR22][R28.64+-0x8] ;  /* 0xfffff8161c2b7981 */ /* 0x000ea2000c1e1900 */
[----:B------:R-:W-:-:S02]  /*13d0*/  IADD3 R34, P0, PT, R52, R21, RZ ;  /* 0x0000001534227210 */ /* 0x000fc40007f1e0ff */
[----:B------:R-:W-:-:S03]  /*13e0*/  IADD3 R36, P1, PT, R52, R15, RZ ;  /* 0x0000000f34247210 */ /* 0x000fc60007f3e0ff */
[C---:B------:R-:W-:Y:S01]  /*13f0*/  IMAD.X R35, R11.reuse, 0x1, R44, P0 ;  /* 0x000000010b237824 */ /* 0x040fe200000e062c */
[----:B------:R-:W-:Y:S01]  /*1400*/  IADD3.X R37, PT, PT, R11, R20, RZ, P1, !PT ;  /* 0x000000140b257210 */ /* 0x000fe20000ffe4ff */
[----:B--2---:R-:W-:-:S05]  /*1410*/  FFMA R43, R43, R47, R32 ;  /* 0x0000002f2b2b7223 */ /* 0x004fca0000000020 */
[----:B------:R1:W-:Y:S04]  /*1420*/  STG.E desc[UR22][R34.64], R43 ;  /* 0x0000002b22007986 */ /* 0x0003e8000c101916 */
[----:B------:R2:W3:Y:S04]  /*1430*/  LDG.E R49, desc[UR22][R36.64] ;  /* 0x0000001624317981 */ /* 0x0004e8000c1e1900 */
[----:B------:R-:W3:Y:S01]  /*1440*/  LDG.E R45, desc[UR22][R28.64+-0x4] ;  /* 0xfffffc161c2d7981 */ /* 0x000ee2000c1e1900 */
[C---:B0-----:R-:W-:Y:S02]  /*1450*/  IADD3 R30, P1, PT, R52.reuse, R16, RZ ;  /* 0x00000010341e7210 */ /* 0x041fe40007f3e0ff */
[----:B--2---:R-:W-:-:S03]  /*1460*/  IADD3 R36, P0, PT, R52, R39, RZ ;  /* 0x0000002734247210 */ /* 0x004fc60007f1e0ff */
[C---:B------:R-:W-:Y:S02]  /*1470*/  IMAD.X R31, R11.reuse, 0x1, R38, P1 ;  /* 0x000000010b1f7824 */ /* 0x040fe400008e0626 */
[----:B------:R-:W-:Y:S02]  /*1480*/  IMAD.X R37, R11, 0x1, R46, P0 ;  /* 0x000000010b257824 */ /* 0x000fe400000e062e */
[----:B---3--:R-:W-:-:S05]  /*1490*/  FFMA R45, R43, R45, R49 ;  /* 0x0000002d2b2d7223 */ /* 0x008fca0000000031 */
[----:B------:R0:W-:Y:S04]  /*14a0*/  STG.E desc[UR22][R36.64], R45 ;  /* 0x0000002d24007986 */ /* 0x0001e8000c101916 */
[----:B------:R2:W3:Y:S04]  /*14b0*/  LDG.E R49, desc[UR22][R30.64] ;  /* 0x000000161e317981 */ /* 0x0004e8000c1e1900 */
[----:B------:R-:W3:Y:S01]  /*14c0*/  LDG.E R47, desc[UR22][R28.64] ;  /* 0x000000161c2f7981 */ /* 0x000ee2000c1e1900 */
[C---:B------:R-:W-:Y:S02]  /*14d0*/  IADD3 R32, P1, PT, R52.reuse, R17, RZ ;  /* 0x0000001134207210 */ /* 0x040fe40007f3e0ff */
[----:B--2---:R-:W-:-:S03]  /*14e0*/  IADD3 R30, P0, PT, R52, R41, RZ ;  /* 0x00000029341e7210 */ /* 0x004fc60007f1e0ff */
[C---:B------:R-:W-:Y:S01]  /*14f0*/  IMAD.X R33, R11.reuse, 0x1, R40, P1 ;  /* 0x000000010b217824 */ /* 0x040fe200008e0628 */
[----:B------:R-:W-:Y:S01]  /*1500*/  IADD3.X R31, PT, PT, R11, R48, RZ, P0, !PT ;  /* 0x000000300b1f7210 */ /* 0x000fe200007fe4ff */
[----:B------:R-:W-:Y:S01]  /*1510*/  UIADD3 UR6, UP1, UPT, UR6, -0x4, URZ ;  /* 0xfffffffc06067890 */ /* 0x000fe2000ff3e0ff */
[----:B---3--:R-:W-:-:S05]  /*1520*/  FFMA R49, R45, R47, R49 ;  /* 0x0000002f2d317223 */ /* 0x008fca0000000031 */
[----:B------:R0:W-:Y:S04]  /*1530*/  STG.E desc[UR22][R30.64], R49 ;  /* 0x000000311e007986 */ /* 0x0001e8000c101916 */
[----:B------:R-:W2:Y:S04]  /*1540*/  LDG.E R32, desc[UR22][R32.64] ;  /* 0x0000001620207981 */ /* 0x000ea8000c1e1900 */
[----:B-1----:R1:W2:Y:S01]  /*1550*/  LDG.E R34, desc[UR22][R28.64+0x4] ;  /* 0x000004161c227981 */ /* 0x0022a2000c1e1900 */
[----:B------:R-:W-:Y:S01]  /*1560*/  UIADD3.X UR7, UPT, UPT, UR7, -0x1, URZ, UP1, !UPT ;  /* 0xffffffff07077890 */ /* 0x000fe20008ffe4ff */
[----:B------:R-:W-:Y:S01]  /*1570*/  LEA R52, P0, R26, R52, 0x4 ;  /* 0x000000341a347211 */ /* 0x000fe200078020ff */
[----:B------:R-:W-:-:S03]  /*1580*/  UISETP.NE.U32.AND UP1, UPT, UR6, URZ, UPT ;  /* 0x000000ff0600728c */ /* 0x000fc6000bf25070 */
[----:B------:R-:W-:Y:S01]  /*1590*/  IADD3.X R11, PT, PT, R11, R50, RZ, P0, !PT ;  /* 0x000000320b0b7210 */ /* 0x000fe200007fe4ff */
[----:B------:R-:W-:Y:S01]  /*15a0*/  UISETP.NE.AND.EX UP1, UPT, UR7, URZ, UPT, UP1 ;  /* 0x000000ff0700728c */ /* 0x000fe2000bf25310 */
[----:B-1----:R-:W-:-:S05]  /*15b0*/  IADD3 R28, P1, PT, R28, 0x10, RZ ;  /* 0x000000101c1c7810 */ /* 0x002fca0007f3e0ff */
[----:B------:R-:W-:Y:S02]  /*15c0*/  IMAD.X R29, RZ, RZ, R29, P1 ;  /* 0x000000ffff1d7224 */ /* 0x000fe400008e061d */
[----:B--2---:R-:W-:Y:S01]  /*15d0*/  FFMA R47, R49, R34, R32 ;  /* 0x00000022312f7223 */ /* 0x004fe20000000020 */
[----:B0-----:R-:W-:Y:S06]  /*15e0*/  BRA.U UP1, `(.L_x_26) ;  /* 0xfffffffd015c7547 */ /* 0x001fec000b83ffff */
.L_x_25:
[----:B------:R-:W-:Y:S05]  /*15f0*/  BRA.U !UP0, `(.L_x_23) ;  /* 0x0000001d08707547 */ /* 0x000fea000b800000 */
[----:B------:R-:W-:Y:S02]  /*1600*/  UISETP.NE.U32.AND UP0, UPT, UR14, 0x1, UPT ;  /* 0x000000010e00788c */ /* 0x000fe4000bf05070 */
[----:B------:R-:W-:Y:S02]  /*1610*/  ULOP3.LUT UR6, UR10, 0x1, URZ, 0xc0, !UPT ;  /* 0x000000010a067892 */ /* 0x000fe4000f8ec0ff */
[----:B------:R-:W-:Y:S02]  /*1620*/  UISETP.NE.AND.EX UP0, UPT, URZ, URZ, UPT, UP0 ;  /* 0x000000ffff00728c */ /* 0x000fe4000bf05300 */
[----:B------:R-:W-:-:S04]  /*1630*/  UISETP.NE.U32.AND UP1, UPT, UR6, 0x1, UPT ;  /* 0x000000010600788c */ /* 0x000fc8000bf25070 */
[----:B------:R-:W-:-:S03]  /*1640*/  UISETP.NE.U32.AND.EX UP1, UPT, URZ, URZ, UPT, UP1 ;  /* 0x000000ffff00728c */ /* 0x000fc6000bf25110 */
[----:B------:R-:W-:Y:S08]  /*1650*/  BRA.U !UP0, `(.L_x_27) ;  /* 0x0000000108d87547 */ /* 0x000ff0000b800000 */
[----:B------:R-:W-:Y:S01]  /*1660*/  IADD3 R11, P0, PT, R22, UR4, RZ ;  /* 0x00000004160b7c10 */ /* 0x000fe2000ff1e0ff */
[----:B------:R-:W-:Y:S01]  /*1670*/  IMAD.MOV.U32 R14, RZ, RZ, R8 ;  /* 0x000000ffff0e7224 */ /* 0x000fe200078e0008 */
[----:B------:R-:W0:Y:S02]  /*1680*/  LDCU.64 UR6, c[0x0][0x398] ;  /* 0x00007300ff0677ac */ /* 0x000e240008000a00 */
[----:B------:R-:W-:Y:S01]  /*1690*/  IADD3.X R15, PT, PT, R13, UR5, RZ, P0, !PT ;  /* 0x000000050d0f7c10 */ /* 0x000fe200087fe4ff */
[----:B------:R-:W1:Y:S04]  /*16a0*/  LDCU.128 UR16, c[0x0][0x380] ;  /* 0x00007000ff1077ac */ /* 0x000e680008000c00 */
[----:B------:R-:W-:Y:S01]  /*16b0*/  IMAD R18, R15, R6, RZ ;  /* 0x000000060f127224 */ /* 0x000fe200078e02ff */
[----:B------:R-:W-:-:S03]  /*16c0*/  MOV R15, R7 ;  /* 0x00000007000f7202 */ /* 0x000fc60000000f00 */
[C---:B------:R-:W-:Y:S02]  /*16d0*/  IMAD R27, R11.reuse, R0, R18 ;  /* 0x000000000b1b7224 */ /* 0x040fe400078e0212 */
[----:B------:R-:W-:-:S04]  /*16e0*/  IMAD.WIDE.U32 R16, R11, R6, R14 ;  /* 0x000000060b107225 */ /* 0x000fc800078e000e */
[----:B------:R-:W-:Y:S02]  /*16f0*/  IMAD.IADD R27, R17, 0x1, R27 ;  /* 0x00000001111b7824 */ /* 0x000fe400078e021b */
[----:B------:R-:W-:-:S04]  /*1700*/  IMAD.WIDE.U32 R14, R16, UR12, R4 ;  /* 0x0000000c100e7c25 */ /* 0x000fc8000f8e0004 */
[----:B------:R-:W-:-:S04]  /*1710*/  IMAD R11, R27, UR12, RZ ;  /* 0x0000000c1b0b7c24 */ /* 0x000fc8000f8e02ff */
[----:B------:R-:W-:-:S05]  /*1720*/  IMAD R11, R16, UR13, R11 ;  /* 0x0000000d100b7c24 */ /* 0x000fca000f8e020b */
[----:B------:R-:W-:-:S05]  /*1730*/  IADD3 R11, PT, PT, R15, R11, RZ ;  /* 0x0000000b0f0b7210 */ /* 0x000fca0007ffe0ff */
[----:B------:R-:W-:-:S04]  /*1740*/  IMAD R11, R11, UR8, RZ ;  /* 0x000000080b0b7c24 */ /* 0x000fc8000f8e02ff */
[C---:B------:R-:W-:Y:S02]  /*1750*/  IMAD R11, R14.reuse, UR9, R11 ;  /* 0x000000090e0b7c24 */ /* 0x040fe4000f8e020b */
[----:B------:R-:W-:-:S04]  /*1760*/  IMAD.WIDE.U32 R14, R14, UR8, R2 ;  /* 0x000000080e0e7c25 */ /* 0x000fc8000f8e0002 */
[----:B------:R-:W-:Y:S01]  /*1770*/  IMAD.IADD R17, R15, 0x1, R11 ;  /* 0x000000010f117824 */ /* 0x000fe200078e020b */
[----:B------:R-:W-:Y:S02]  /*1780*/  IADD3 R11, P0, PT, R24, UR4, RZ ;  /* 0x00000004180b7c10 */ /* 0x000fe4000ff1e0ff */
[----:B------:R-:W-:Y:S02]  /*1790*/  SHF.L.U32 R20, R14, 0x2, RZ ;  /* 0x000000020e147819 */ /* 0x000fe400000006ff */
[----:B------:R-:W-:Y:S02]  /*17a0*/  IADD3.X R26, PT, PT, R12, UR5, RZ, P0, !PT ;  /* 0x000000050c1a7c10 */ /* 0x000fe400087fe4ff */
[----:B------:R-:W-:Y:S02]  /*17b0*/  SHF.L.U64.HI R17, R14, 0x2, R17 ;  /* 0x000000020e117819 */ /* 0x000fe40000010211 */
[----:B0-----:R-:W-:Y:S02]  /*17c0*/  IADD3 R18, P0, PT, R20, UR6, RZ ;  /* 0x0000000614127c10 */ /* 0x001fe4000ff1e0ff */
[----:B-1----:R-:W-:-:S02]  /*17d0*/  LEA R14, P1, R11, UR18, 0x2 ;  /* 0x000000120b0e7c11 */ /* 0x002fc4000f8210ff */
[----:B------:R-:W-:Y:S02]  /*17e0*/  IADD3 R20, P2, PT, R20, UR16, RZ ;  /* 0x0000001014147c10 */ /* 0x000fe4000ff5e0ff */
[----:B------:R-:W-:Y:S02]  /*17f0*/  IADD3.X R19, PT, PT, R17, UR7, RZ, P0, !PT ;  /* 0x0000000711137c10 */ /* 0x000fe400087fe4ff */
[----:B------:R-:W-:Y:S02]  /*1800*/  LEA.HI.X R15, R11, UR19, R26, 0x2, P1 ;  /* 0x000000130b0f7c11 */ /* 0x000fe400088f141a */
[----:B------:R-:W-:Y:S01]  /*1810*/  IADD3.X R21, PT, PT, R17, UR17, RZ, P2, !PT ;  /* 0x0000001111157c10 */ /* 0x000fe200097fe4ff */
[----:B-----5:R0:W-:Y:S04]  /*1820*/  STG.E desc[UR22][R18.64], R47 ;  /* 0x0000002f12007986 */ /* 0x0201e8000c101916 */
[----:B------:R-:W2:Y:S04]  /*1830*/  LDG.E R20, desc[UR22][R20.64] ;  /* 0x0000001614147981 */ /* 0x000ea8000c1e1900 */
[----:B------:R-:W2:Y:S01]  /*1840*/  LDG.E R28, desc[UR22][R14.64] ;  /* 0x000000160e1c7981 */ /* 0x000ea2000c1e1900 */
[----:B------:R-:W-:-:S05]  /*1850*/  IADD3 R11, P0, PT, R16, R6, RZ ;  /* 0x00000006100b7210 */ /* 0x000fca0007f1e0ff */
[----:B------:R-:W-:-:S04]  /*1860*/  IMAD.X R16, R27, 0x1, R0, P0 ;  /* 0x000000011b107824 */ /* 0x000fc800000e0600 */
[----:B------:R-:W-:Y:S02]  /*1870*/  IMAD R26, R16, UR12, RZ ;  /* 0x0000000c101a7c24 */ /* 0x000fe4000f8e02ff */
[----:B------:R-:W-:-:S04]  /*1880*/  IMAD.WIDE.U32 R16, R11, UR12, R4 ;  /* 0x0000000c0b107c25 */ /* 0x000fc8000f8e0004 */
[----:B------:R-:W-:Y:S02]  /*1890*/  IMAD R11, R11, UR13, R26 ;  /* 0x0000000d0b0b7c24 */ /* 0x000fe4000f8e021a */
[----:B------:R-:W-:-:S03]  /*18a0*/  IMAD.WIDE.U32 R26, R16, UR8, R2 ;  /* 0x00000008101a7c25 */ /* 0x000fc6000f8e0002 */
[----:B------:R-:W-:Y:S02]  /*18b0*/  IADD3 R11, PT, PT, R17, R11, RZ ;  /* 0x0000000b110b7210 */ /* 0x000fe40007ffe0ff */
[----:B0-----:R-:W-:-:S03]  /*18c0*/  SHF.L.U32 R18, R26, 0x2, RZ ;  /* 0x000000021a127819 */ /* 0x001fc600000006ff */
[----:B------:R-:W-:-:S04]  /*18d0*/  IMAD R11, R11, UR8, RZ ;  /* 0x000000080b0b7c24 */ /* 0x000fc8000f8e02ff */
[----:B------:R-:W-:Y:S01]  /*18e0*/  IMAD R11, R16, UR9, R11 ;  /* 0x00000009100b7c24 */ /* 0x000fe2000f8e020b */
[C---:B------:R-:W-:Y:S02]  /*18f0*/  IADD3 R16, P0, PT, R18.reuse, UR6, RZ ;  /* 0x0000000612107c10 */ /* 0x040fe4000ff1e0ff */
[----:B------:R-:W-:Y:S01]  /*1900*/  IADD3 R18, P1, PT, R18, UR16, RZ ;  /* 0x0000001012127c10 */ /* 0x000fe2000ff3e0ff */
[----:B------:R-:W-:-:S05]  /*1910*/  IMAD.IADD R11, R27, 0x1, R11 ;  /* 0x000000011b0b7824 */ /* 0x000fca00078e020b */
[----:B------:R-:W-:-:S04]  /*1920*/  SHF.L.U64.HI R26, R26, 0x2, R11 ;  /* 0x000000021a1a7819 */ /* 0x000fc8000001020b */
[C---:B------:R-:W-:Y:S02]  /*1930*/  IADD3.X R17, PT, PT, R26.reuse, UR7, RZ, P0, !PT ;  /* 0x000000071a117c10 */ /* 0x040fe400087fe4ff */
[----:B------:R-:W-:Y:S01]  /*1940*/  IADD3.X R19, PT, PT, R26, UR17, RZ, P1, !PT ;  /* 0x000000111a137c10 */ /* 0x000fe20008ffe4ff */
[----:B--2---:R-:W-:-:S05]  /*1950*/  FFMA R11, R47, R28, R20 ;  /* 0x0000001c2f0b7223 */ /* 0x004fca0000000014 */
[----:B------:R0:W-:Y:S04]  /*1960*/  STG.E desc[UR22][R16.64], R11 ;  /* 0x0000000b10007986 */ /* 0x0001e8000c101916 */
[----:B------:R-:W2:Y:S04]  /*1970*/  LDG.E R14, desc[UR22][R14.64+0x4] ;  /* 0x000004160e0e7981 */ /* 0x000ea8000c1e1900 */
[----:B------:R-:W2:Y:S01]  /*1980*/  LDG.E R18, desc[UR22][R18.64] ;  /* 0x0000001612127981 */ /* 0x000ea2000c1e1900 */
[----:B------:R-:W-:-:S04]  /*1990*/  UIADD3 UR4, UP0, UPT, UR4, 0x2, URZ ;  /* 0x0000000204047890 */ /* 0x000fc8000ff1e0ff */
[----:B------:R-:W-:Y:S01]  /*19a0*/  UIADD3.X UR5, UPT, UPT, URZ, UR5, URZ, UP0, !UPT ;  /* 0x00000005ff057290 */ /* 0x000fe200087fe4ff */
[----:B0-2---:R-:W-:-:S11]  /*19b0*/  FFMA R47, R11, R14, R18 ;  /* 0x0000000e0b2f7223 */ /* 0x005fd60000000012 */
.L_x_27:
[----:B------:R-:W-:Y:S05]  /*19c0*/  BRA.U UP1, `(.L_x_23) ;  /* 0x00000019017c7547 */ /* 0x000fea000b800000 */
[----:B------:R-:W-:Y:S01]  /*19d0*/  IADD3 R23, P0, PT, R22, UR4, RZ ;  /* 0x0000000416177c10 */ /* 0x000fe2000ff1e0ff */
[----:B------:R-:W-:Y:S01]  /*19e0*/  IMAD.MOV.U32 R14, RZ, RZ, R8 ;  /* 0x000000ffff0e7224 */ /* 0x000fe200078e0008 */
[----:B------:R-:W-:Y:S01]  /*19f0*/  MOV R15, R7 ;  /* 0x00000007000f7202 */ /* 0x000fe20000000f00 */
[----:B------:R-:W0:Y:S01]  /*1a00*/  LDCU.128 UR16, c[0x0][0x380] ;  /* 0x00007000ff1077ac */ /* 0x000e220008000c00 */
[----:B------:R-:W-:Y:S02]  /*1a10*/  IADD3.X R13, PT, PT, R13, UR5, RZ, P0, !PT ;  /* 0x000000050d0d7c10 */ /* 0x000fe400087fe4ff */
[----:B------:R-:W-:Y:S01]  /*1a20*/  IADD3 R24, P0, PT, R24, UR4, RZ ;  /* 0x0000000418187c10 */ /* 0x000fe2000ff1e0ff */
[----:B------:R-:W1:Y:S02]  /*1a30*/  LDCU.64 UR6, c[0x0][0x398] ;  /* 0x00007300ff0677ac */ /* 0x000e640008000a00 */
[-C--:B------:R-:W-:Y:S02]  /*1a40*/  IMAD R13, R13, R6.reuse, RZ ;  /* 0x000000060d0d7224 */ /* 0x080fe400078e02ff */
[----:B------:R-:W-:-:S04]  /*1a50*/  IMAD.WIDE.U32 R6, R23, R6, R14 ;  /* 0x0000000617067225 */ /* 0x000fc800078e000e */
[----:B------:R-:W-:Y:S02]  /*1a60*/  IMAD R13, R23, R0, R13 ;  /* 0x00000000170d7224 */ /* 0x000fe400078e020d */
[----:B------:R-:W-:-:S04]  /*1a70*/  IMAD.WIDE.U32 R4, R6, UR12, R4 ;  /* 0x0000000c06047c25 */ /* 0x000fc8000f8e0004 */
[----:B------:R-:W-:Y:S02]  /*1a80*/  IMAD.IADD R0, R7, 0x1, R13 ;  /* 0x0000000107007824 */ /* 0x000fe400078e020d */
[----:B------:R-:W-:-:S04]  /*1a90*/  IMAD.WIDE.U32 R2, R4, UR8, R2 ;  /* 0x0000000804027c25 */ /* 0x000fc8000f8e0002 */
[----:B------:R-:W-:-:S04]  /*1aa0*/  IMAD R7, R0, UR12, RZ ;  /* 0x0000000c00077c24 */ /* 0x000fc8000f8e02ff */
[----:B------:R-:W-:Y:S01]  /*1ab0*/  IMAD R7, R6, UR13, R7 ;  /* 0x0000000d06077c24 */ /* 0x000fe2000f8e0207 */
[----:B------:R-:W-:-:S04]  /*1ac0*/  SHF.L.U32 R6, R2, 0x2, RZ ;  /* 0x0000000202067819 */ /* 0x000fc800000006ff */
[----:B------:R-:W-:-:S05]  /*1ad0*/  IADD3 R0, PT, PT, R5, R7, RZ ;  /* 0x0000000705007210 */ /* 0x000fca0007ffe0ff */
[----:B------:R-:W-:-:S04]  /*1ae0*/  IMAD R5, R0, UR8, RZ ;  /* 0x0000000800057c24 */ /* 0x000fc8000f8e02ff */
[----:B------:R-:W-:Y:S01]  /*1af0*/  IMAD R5, R4, UR9, R5 ;  /* 0x0000000904057c24 */ /* 0x000fe2000f8e0205 */
[----:B0-----:R-:W-:-:S03]  /*1b00*/  LEA R4, P1, R24, UR18, 0x2 ;  /* 0x0000001218047c11 */ /* 0x001fc6000f8210ff */
[----:B------:R-:W-:-:S05]  /*1b10*/  IMAD.IADD R3, R3, 0x1, R5 ;  /* 0x0000000103037824 */ /* 0x000fca00078e0205 */
[----:B------:R-:W-:Y:S02]  /*1b20*/  SHF.L.U64.HI R0, R2, 0x2, R3 ;  /* 0x0000000202007819 */ /* 0x000fe40000010203 */
[----:B------:R-:W-:Y:S02]  /*1b30*/  IADD3.X R3, PT, PT, R12, UR5, RZ, P0, !PT ;  /* 0x000000050c037c10 */ /* 0x000fe400087fe4ff */
[C---:B-1----:R-:W-:Y:S02]  /*1b40*/  IADD3 R2, P0, PT, R6.reuse, UR6, RZ ;  /* 0x0000000606027c10 */ /* 0x042fe4000ff1e0ff */
[----:B------:R-:W-:Y:S02]  /*1b50*/  IADD3 R6, P2, PT, R6, UR16, RZ ;  /* 0x0000001006067c10 */ /* 0x000fe4000ff5e0ff */
[----:B------:R-:W-:Y:S02]  /*1b60*/  LEA.HI.X R5, R24, UR19, R3, 0x2, P1 ;  /* 0x0000001318057c11 */ /* 0x000fe400088f1403 */
[----:B------:R-:W-:-:S02]  /*1b70*/  IADD3.X R3, PT, PT, R0, UR7, RZ, P0, !PT ;  /* 0x0000000700037c10 */ /* 0x000fc400087fe4ff */
[----:B------:R-:W-:-:S03]  /*1b80*/  IADD3.X R7, PT, PT, R0, UR17, RZ, P2, !PT ;  /* 0x0000001100077c10 */ /* 0x000fc600097fe4ff */
[----:B-----5:R0:W-:Y:S04]  /*1b90*/  STG.E desc[UR22][R2.64], R47 ;  /* 0x0000002f02007986 */ /* 0x0201e8000c101916 */
[----:B------:R-:W0:Y:S04]  /*1ba0*/  LDG.E R4, desc[UR22][R4.64] ;  /* 0x0000001604047981 */ /* 0x000e28000c1e1900 */
[----:B------:R-:W0:Y:S02]  /*1bb0*/  LDG.E R6, desc[UR22][R6.64] ;  /* 0x0000001606067981 */ /* 0x000e24000c1e1900 */
[----:B0-----:R-:W-:Y:S01]  /*1bc0*/  FFMA R47, R47, R4, R6 ;  /* 0x000000042f2f7223 */ /* 0x001fe20000000006 */
[----:B------:R-:W-:Y:S06]  /*1bd0*/  BRA `(.L_x_23) ;  /* 0x0000001400f87947 */ /* 0x000fec0003800000 */
.L_x_24:
[----:B------:R-:W-:Y:S01]  /*1be0*/  UISETP.GE.U32.AND UP0, UPT, UR10, 0x4, UPT ;  /* 0x000000040a00788c */ /* 0x000fe2000bf06070 */
[----:B------:R-:W-:Y:S01]  /*1bf0*/  UMOV UR5, URZ ;  /* 0x000000ff00057c82 */ /* 0x000fe20008000000 */
[----:B------:R-:W-:Y:S02]  /*1c00*/  UMOV UR6, URZ ;  /* 0x000000ff00067c82 */ /* 0x000fe40008000000 */
[----:B------:R-:W-:-:S09]  /*1c10*/  UISETP.GE.U32.AND.EX UP0, UPT, UR11, URZ, UPT, UP0 ;  /* 0x000000ff0b00728c */ /* 0x000fd2000bf06100 */
[----:B------:R-:W-:Y:S05]  /*1c20*/  BRA.U !UP0, `(.L_x_28) ;  /* 0x00000011083c7547 */ /* 0x000fea000b800000 */
[----:B------:R-:W0:Y:S01]  /*1c30*/  LDCU.64 UR10, c[0x0][0x3c0] ;  /* 0x00007800ff0a77ac */ /* 0x000e220008000a00 */
[C---:B------:R-:W-:Y:S01]  /*1c40*/  IADD3 R15, P0, PT, R22.reuse, 0x2, RZ ;  /* 0x00000002160f7810 */ /* 0x040fe20007f1e0ff */
[----:B------:R-:W-:Y:S01]  /*1c50*/  IMAD R11, R13, R6, RZ ;  /* 0x000000060d0b7224 */ /* 0x000fe200078e02ff */
[----:B------:R-:W-:Y:S01]  /*1c60*/  IADD3 R37, P1, PT, R22, 0x3, RZ ;  /* 0x0000000316257810 */ /* 0x000fe20007f3e0ff */
[----:B------:R-:W1:Y:S01]  /*1c70*/  LDCU.128 UR32, c[0x0][0x380] ;  /* 0x00007000ff2077ac */ /* 0x000e620008000c00 */
[----:B------:R-:W-:Y:S01]  /*1c80*/  SHF.L.U64.HI R44, R20, 0x3, R19 ;  /* 0x00000003142c7819 */ /* 0x000fe20000010213 */
[----:B------:R-:W-:Y:S01]  /*1c90*/  IMAD.X R17, RZ, RZ, R13, P0 ;  /* 0x000000ffff117224 */ /* 0x000fe200000e060d */
[----:B------:R-:W-:Y:S01]  /*1ca0*/  IADD3.X R33, PT, PT, RZ, R13, RZ, P1, !PT ;  /* 0x0000000dff217210 */ /* 0x000fe20000ffe4ff */
[----:B------:R-:W-:Y:S01]  /*1cb0*/  IMAD R11, R22, R0, R11 ;  /* 0x00000000160b7224 */ /* 0x000fe200078e020b */
[----:B------:R-:W2:Y:S01]  /*1cc0*/  LDCU.128 UR24, c[0x0][0x3e0] ;  /* 0x00007c00ff1877ac */ /* 0x000ea20008000c00 */
[-C--:B------:R-:W-:Y:S01]  /*1cd0*/  IMAD R17, R17, R6.reuse, RZ ;  /* 0x0000000611117224 */ /* 0x080fe200078e02ff */
[----:B------:R-:W-:Y:S01]  /*1ce0*/  SHF.L.U64.HI R46, R2, 0x2, R3 ;  /* 0x00000002022e7819 */ /* 0x000fe20000010203 */
[----:B------:R-:W-:Y:S01]  /*1cf0*/  IMAD R32, R33, R6, RZ ;  /* 0x0000000621207224 */ /* 0x000fe200078e02ff */
[----:B------:R-:W3:Y:S01]  /*1d00*/  LDCU.64 UR48, c[0x0][0x398] ;  /* 0x00007300ff3077ac */ /* 0x000ee20008000a00 */
[----:B------:R-:W-:-:S02]  /*1d10*/  IMAD R35, R15, R0, R17 ;  /* 0x000000000f237224 */ /* 0x000fc400078e0211 */
[CC--:B------:R-:W-:Y:S01]  /*1d20*/  IMAD.WIDE.U32 R16, R37.reuse, R6.reuse, R28 ;  /* 0x0000000625107225 */ /* 0x0c0fe200078e001c */
[----:B------:R-:W4:Y:S03]  /*1d30*/  LDCU.64 UR20, c[0x0][0x3e8] ;  /* 0x00007d00ff1477ac */ /* 0x000f260008000a00 */
[----:B0-----:R-:W-:Y:S01]  /*1d40*/  IMAD.WIDE.U32 R30, R22, R6, UR10 ;  /* 0x0000000a161e7e25 */ /* 0x001fe2000f8e0006 */
[----:B------:R-:W-:Y:S01]  /*1d50*/  UMOV UR6, 0xfffffff8 ;  /* 0xfffffff800067882 */ /* 0x000fe20000000000 */
[----:B------:R-:W-:Y:S01]  /*1d60*/  UMOV UR7, 0xffffffff ;  /* 0xffffffff00077882 */ /* 0x000fe20000000000 */
[----:B------:R-:W-:Y:S01]  /*1d70*/  UMOV UR4, URZ ;  /* 0x000000ff00047c82 */ /* 0x000fe20008000000 */
[----:B------:R-:W-:Y:S01]  /*1d80*/  IMAD R37, R37, R0, R32 ;  /* 0x0000000025257224 */ /* 0x000fe200078e0220 */
[----:B------:R-:W-:Y:S01]  /*1d90*/  IADD3 R33, P0, PT, R8, R30, RZ ;  /* 0x0000001e08217210 */ /* 0x000fe20007f1e0ff */
[----:B------:R-:W-:Y:S01]  /*1da0*/  IMAD.WIDE.U32 R14, R15, R6, R28 ;  /* 0x000000060f0e7225 */ /* 0x000fe200078e001c */
[----:B--2---:R-:W-:-:S02]  /*1db0*/  UIADD3 UR19, UP1, UPT, URZ, -UR24, URZ ;  /* 0x80000018ff137290 */ /* 0x004fc4000ff3e0ff */
[----:B------:R-:W-:Y:S01]  /*1dc0*/  IADD3 R37, PT, PT, R17, R37, RZ ;  /* 0x0000002511257210 */ /* 0x000fe20007ffe0ff */
[----:B------:R-:W-:Y:S01]  /*1dd0*/  IMAD.IADD R35, R15, 0x1, R35 ;  /* 0x000000010f237824 */ /* 0x000fe200078e0223 */
[----:B------:R-:W-:Y:S01]  /*1de0*/  IADD3.X R11, PT, PT, R7, R11, R31, P0, !PT ;  /* 0x0000000b070b7210 */ /* 0x000fe200007fe41f */
[----:B------:R-:W-:Y:S01]  /*1df0*/  IMAD.WIDE.U32 R30, R14, UR12, R4 ;  /* 0x0000000c0e1e7c25 */ /* 0x000fe2000f8e0004 */
[C---:B-1----:R-:W-:Y:S01]  /*1e00*/  LEA R48, P0, R24.reuse, UR34, 0x2 ;  /* 0x0000002218307c11 */ /* 0x042fe2000f8010ff */
[----:B------:R-:W-:Y:S02]  /*1e10*/  UIADD3.X UR28, UPT, UPT, URZ, ~UR25, URZ, UP1, !UPT ;  /* 0x80000019ff1c7290 */ /* 0x000fe40008ffe4ff */
[----:B------:R-:W-:Y:S01]  /*1e20*/  IMAD R35, R35, UR12, RZ ;  /* 0x0000000c23237c24 */ /* 0x000fe2000f8e02ff */
[----:B------:R-:W-:Y:S01]  /*1e30*/  LEA.HI.X R49, R24, UR35, R12, 0x2, P0 ;  /* 0x0000002318317c11 */ /* 0x000fe200080f140c */
[----:B------:R-:W-:Y:S01]  /*1e40*/  IMAD R37, R37, UR12, RZ ;  /* 0x0000000c25257c24 */ /* 0x000fe2000f8e02ff */
[----:B------:R-:W-:Y:S01]  /*1e50*/  UIMAD UR5, UR25, 0x18, URZ ;  /* 0x00000018190578a4 */ /* 0x000fe2000f8e02ff */
[----:B------:R-:W-:Y:S01]  /*1e60*/  IMAD R0, R11, UR12, RZ ;  /* 0x0000000c0b007c24 */ /* 0x000fe2000f8e02ff */
[----:B------:R-:W-:Y:S01]  /*1e70*/  UIADD3 UR44, UP0, UPT, UR26, -UR24, URZ ;  /* 0x800000181a2c7290 */ /* 0x000fe2000ff1e0ff */
[----:B------:R-:W-:Y:S01]  /*1e80*/  IMAD R35, R14, UR13, R35 ;  /* 0x0000000d0e237c24 */ /* 0x000fe2000f8e0223 */
[----:B------:R-:W-:Y:S01]  /*1e90*/  ULEA UR16, UP3, -UR24, UR26, 0x1 ;  /* 0x0000001a18107291 */ /* 0x000fe2000f8609ff */
[----:B------:R-:W-:Y:S01]  /*1ea0*/  IMAD.WIDE.U32 R14, R16, UR12, R4 ;  /* 0x0000000c100e7c25 */ /* 0x000fe2000f8e0004 */
[----:B------:R-:W-:-:S02]  /*1eb0*/  UIMAD.WIDE.U32 UR6, UR24, 0x18, UR6 ;  /* 0x00000018180678a5 */ /* 0x000fc4000f8e0006 */
[----:B------:R-:W-:Y:S01]  /*1ec0*/  IADD3 R35, PT, PT, R31, R35, RZ ;  /* 0x000000231f237210 */ /* 0x000fe20007ffe0ff */
[----:B------:R-:W-:Y:S01]  /*1ed0*/  IMAD R37, R16, UR13, R37 ;  /* 0x0000000d10257c24 */ /* 0x000fe2000f8e0225 */
[----:B------:R-:W-:Y:S01]  /*1ee0*/  ULEA UR46, UP2, UR24, 0xfffffff8, 0x4 ;  /* 0xfffffff8182e7891 */ /* 0x000fe2000f8420ff */
[C---:B------:R-:W-:Y:S01]  /*1ef0*/  IMAD R11, R33.reuse, UR13, R0 ;  /* 0x0000000d210b7c24 */ /* 0x040fe2000f8e0200 */
[----:B------:R-:W-:Y:S01]  /*1f00*/  USHF.L.U64.HI UR18, UR24, 0x1, UR25 ;  /* 0x0000000118127899 */ /* 0x000fe20008010219 */
[----:B------:R-:W-:Y:S01]  /*1f10*/  IMAD.WIDE.U32 R28, R33, UR12, R4 ;  /* 0x0000000c211c7c25 */ /* 0x000fe2000f8e0004 */
[----:B------:R-:W-:Y:S02]  /*1f20*/  UIADD3.X UR45, UPT, UPT, UR27, ~UR25, URZ, UP0, !UPT ;  /* 0x800000191b2d7290 */ /* 0x000fe400087fe4ff */
[----:B------:R-:W-:Y:S01]  /*1f30*/  ULEA.HI.X UR17, UR24, 0xffffffff, UR25, 0x4, UP2 ;  /* 0xffffffff18117891 */ /* 0x000fe200090f2419 */
[----:B------:R-:W-:Y:S01]  /*1f40*/  IMAD.IADD R37, R15, 0x1, R37 ;  /* 0x000000010f257824 */ /* 0x000fe200078e0225 */
[----:B------:R-:W-:Y:S01]  /*1f50*/  UIADD3.X UR18, UPT, UPT, ~UR18, UR27, URZ, UP3, !UPT ;  /* 0x0000001b12127290 */ /* 0x000fe20009ffe5ff */
[----:B------:R-:W-:Y:S01]  /*1f60*/  IMAD.IADD R11, R29, 0x1, R11 ;  /* 0x000000011d0b7824 */ /* 0x000fe200078e020b */
[----:B------:R-:W0:Y:S01]  /*1f70*/  LDCU.64 UR30, c[0x0][0x3e8] ;  /* 0x00007d00ff1e77ac */ /* 0x000e220008000a00 */
[----:B------:R-:W-:-:S02]  /*1f80*/  IMAD R37, R37, UR8, RZ ;  /* 0x0000000825257c24 */ /* 0x000fc4000f8e02ff */
[----:B------:R-:W-:Y:S01]  /*1f90*/  IMAD R11, R11, UR8, RZ ;  /* 0x000000080b0b7c24 */ /* 0x000fe2000f8e02ff */
[----:B------:R-:W1:Y:S01]  /*1fa0*/  LDCU.64 UR36, c[0x0][0x398] ;  /* 0x00007300ff2477ac */ /* 0x000e620008000a00 */
[----:B------:R-:W-:Y:S02]  /*1fb0*/  IMAD R35, R35, UR8, RZ ;  /* 0x0000000823237c24 */ /* 0x000fe4000f8e02ff */
[----:B------:R-:W-:Y:S01]  /*1fc0*/  IMAD R37, R14, UR9, R37 ;  /* 0x000000090e257c24 */ /* 0x000fe2000f8e0225 */
[----:B------:R-:W2:Y:S01]  /*1fd0*/  LDCU.64 UR38, c[0x0][0x3e0] ;  /* 0x00007c00ff2677ac */ /* 0x000ea20008000a00 */
[----:B------:R-:W-:Y:S02]  /*1fe0*/  IMAD R11, R28, UR9, R11 ;  /* 0x000000091c0b7c24 */ /* 0x000fe4000f8e020b */
[----:B------:R-:W-:Y:S01]  /*1ff0*/  IMAD.WIDE.U32 R14, R14, UR8, RZ ;  /* 0x000000080e0e7c25 */ /* 0x000fe2000f8e00ff */
[----:B------:R-:W0:Y:S03]  /*2000*/  LDCU.64 UR40, c[0x0][0x3a8] ;  /* 0x00007500ff2877ac */ /* 0x000e260008000a00 */
[----:B------:R-:W-:Y:S01]  /*2010*/  IMAD.WIDE.U32 R28, R28, UR8, RZ ;  /* 0x000000081c1c7c25 */ /* 0x000fe2000f8e00ff */
[----:B------:R-:W0:Y:S03]  /*2020*/  LDCU.64 UR14, c[0x0][0x3d0] ;  /* 0x00007a00ff0e77ac */ /* 0x000e260008000a00 */
[C---:B------:R-:W-:Y:S01]  /*2030*/  IMAD R35, R30.reuse, UR9, R35 ;  /* 0x000000091e237c24 */ /* 0x040fe2000f8e0223 */
[----:B------:R-:W-:Y:S01]  /*2040*/  IADD3 R11, PT, PT, R29, R11, RZ ;  /* 0x0000000b1d0b7210 */ /* 0x000fe20007ffe0ff */
[----:B------:R-:W-:Y:S01]  /*2050*/  IMAD.WIDE.U32 R30, R30, UR8, RZ ;  /* 0x000000081e1e7c25 */ /* 0x000fe2000f8e00ff */
[----:B----4-:R-:W-:-:S02]  /*2060*/  UIMAD.WIDE.U32 UR8, UR19, 0x3, UR20 ;  /* 0x00000003130878a5 */ /* 0x010fc4000f8e0014 */
[C---:B------:R-:W-:Y:S01]  /*2070*/  SHF.L.U64.HI R11, R28.reuse, 0x2, R11 ;  /* 0x000000021c0b7819 */ /* 0x040fe2000001020b */
[----:B------:R-:W-:Y:S01]  /*2080*/  IMAD.IADD R37, R15, 0x1, R37 ;  /* 0x000000010f257824 */ /* 0x000fe200078e0225 */
[----:B------:R-:W-:Y:S01]  /*2090*/  IADD3 R35, PT, PT, R31, R35, RZ ;  /* 0x000000231f237210 */ /* 0x000fe20007ffe0ff */
[----:B------:R-:W-:Y:S01]  /*20a0*/  IMAD.SHL.U32 R38, R28, 0x4, RZ ;  /* 0x000000041c267824 */ /* 0x000fe200078e00ff */
[----:B------:R-:W-:Y:S01]  /*20b0*/  SHF.L.U32 R39, R30, 0x2, RZ ;  /* 0x000000021e277819 */ /* 0x000fe200000006ff */
[C---:B------:R-:W-:Y:S01]  /*20c0*/  IMAD.SHL.U32 R40, R14.reuse, 0x4, RZ ;  /* 0x000000040e287824 */ /* 0x040fe200078e00ff */
[----:B------:R-:W-:Y:S01]  /*20d0*/  SHF.L.U64.HI R43, R14, 0x2, R37 ;  /* 0x000000020e2b7819 */ /* 0x000fe20000010225 */
[----:B------:R-:W-:Y:S01]  /*20e0*/  UIMAD UR20, UR28, 0x3, URZ ;  /* 0x000000031c1478a4 */ /* 0x000fe2000f8e02ff */
[----:B------:R-:W-:Y:S01]  /*20f0*/  IADD3 R14, P1, PT, R38, UR32, RZ ;  /* 0x00000020260e7c10 */ /* 0x000fe2000ff3e0ff */
[----:B------:R-:W-:Y:S01]  /*2100*/  IMAD.SHL.U32 R45, R2, 0x4, RZ ;  /* 0x00000004022d7824 */ /* 0x000fe200078e00ff */
[----:B------:R-:W-:Y:S01]  /*2110*/  SHF.L.U64.HI R35, R30, 0x2, R35 ;  /* 0x000000021e237819 */ /* 0x000fe20000010223 */
[----:B------:R-:W-:Y:S01]  /*2120*/  UIADD3 UR21, UPT, UPT, UR7, UR5, URZ ;  /* 0x0000000507157290 */ /* 0x000fe2000fffe0ff */
[----:B------:R-:W-:Y:S01]  /*2130*/  IADD3 R15, P2, PT, R39, UR32, RZ ;  /* 0x00000020270f7c10 */ /* 0x000fe2000ff5e0ff */
[----:B------:R-:W4:Y:S01]  /*2140*/  LDCU.64 UR42, c[0x0][0x380] ;  /* 0x00007000ff2a77ac */ /* 0x000f220008000a00 */
[----:B---3--:R-:W-:-:S02]  /*2150*/  IADD3 R38, P0, PT, R38, UR48, RZ ;  /* 0x0000003026267c10 */ /* 0x008fc4000ff1e0ff */
[C---:B------:R-:W-:Y:S01]  /*2160*/  IADD3 R16, P3, PT, R40.reuse, UR32, RZ ;  /* 0x0000002028107c10 */ /* 0x040fe2000ff7e0ff */
[----:B------:R-:W3:Y:S01]  /*2170*/  LDCU.64 UR10, c[0x0][0x3d8] ;  /* 0x00007b00ff0a77ac */ /* 0x000ee20008000a00 */
[----:B------:R-:W-:Y:S02]  /*2180*/  IADD3.X R17, PT, PT, R11, UR33, RZ, P1, !PT ;  /* 0x000000210b117c10 */ /* 0x000fe40008ffe4ff */
[----:B------:R-:W-:Y:S01]  /*2190*/  IADD3.X R36, PT, PT, R35, UR33, RZ, P2, !PT ;  /* 0x0000002123247c10 */ /* 0x000fe200097fe4ff */
[----:B------:R-:W0:Y:S01]  /*21a0*/  LDCU.128 UR24, c[0x0][0x3c0] ;  /* 0x00007800ff1877ac */ /* 0x000e220008000c00 */
[----:B------:R-:W-:Y:S02]  /*21b0*/  IADD3.X R41, PT, PT, R11, UR49, RZ, P0, !PT ;  /* 0x000000310b297c10 */ /* 0x000fe400087fe4ff */
[----:B------:R-:W-:Y:S01]  /*21c0*/  IADD3 R39, P1, PT, R39, UR48, RZ ;  /* 0x0000003027277c10 */ /* 0x000fe2000ff3e0ff */
[----:B------:R-:W-:Y:S01]  /*21d0*/  UIADD3 UR20, UPT, UPT, UR9, UR20, URZ ;  /* 0x0000001409147290 */ /* 0x000fe2000fffe0ff */
[----:B------:R-:W-:Y:S01]  /*21e0*/  IADD3 R40, P2, PT, R40, UR48, RZ ;  /* 0x0000003028287c10 */ /* 0x000fe2000ff5e0ff */
[----:B------:R-:W-:Y:S01]  /*21f0*/  UMOV UR5, URZ ;  /* 0x000000ff00057c82 */ /* 0x000fe20008000000 */
[----:B------:R-:W-:Y:S01]  /*2200*/  IADD3 R48, P0, PT, R48, 0x8, RZ ;  /* 0x0000000830307810 */ /* 0x000fe20007f1e0ff */
[----:B------:R-:W-:Y:S01]  /*2210*/  UMOV UR19, UR8 ;  /* 0x0000000800137c82 */ /* 0x000fe20008000000 */
[----:B------:R-:W-:-:S02]  /*2220*/  IADD3.X R37, PT, PT, R43, UR33, RZ, P3, !PT ;  /* 0x000000212b257c10 */ /* 0x000fc40009ffe4ff */
[----:B------:R-:W-:Y:S02]  /*2230*/  IADD3.X R42, PT, PT, R35, UR49, RZ, P1, !PT ;  /* 0x00000031232a7c10 */ /* 0x000fe40008ffe4ff */
[----:B------:R-:W-:Y:S02]  /*2240*/  IADD3.X R43, PT, PT, R43, UR49, RZ, P2, !PT ;  /* 0x000000312b2b7c10 */ /* 0x000fe400097fe4ff */
[----:B------:R-:W-:Y:S02]  /*2250*/  SHF.L.U32 R11, R20, 0x3, RZ ;  /* 0x00000003140b7819 */ /* 0x000fe400000006ff */
[----:B-1234-:R-:W-:-:S07]  /*2260*/  IADD3.X R49, PT, PT, RZ, R49, RZ, P0, !PT ;  /* 0x00000031ff317210 */ /* 0x01efce00007fe4ff */
.L_x_31:
[----:B------:R-:W-:Y:S01]  /*2270*/  UISETP.NE.U32.AND UP0, UPT, UR4, URZ, UPT ;  /* 0x000000ff0400728c */ /* 0x000fe2000bf05070 */
[----:B0-----:R-:W-:Y:S01]  /*2280*/  IMAD.U32 R6, RZ, RZ, UR24 ;  /* 0x00000018ff067e24 */ /* 0x001fe2000f8e00ff */
[----:B------:R-:W-:Y:S02]  /*2290*/  MOV R0, UR25 ;  /* 0x0000001900007c02 */ /* 0x000fe40008000f00 */
[----:B------:R-:W-:-:S09]  /*22a0*/  UISETP.NE.AND.EX UP0, UPT, UR5, URZ, UPT, UP0 ;  /* 0x000000ff0500728c */ /* 0x000fd2000bf05300 */
[----:B------:R-:W-:Y:S05]  /*22b0*/  BRA.U !UP0, `(.L_x_29) ;  /* 0x00000001084c7547 */ /* 0x000fea000b800000 */
[----:B------:R-:W-:Y:S01]  /*22c0*/  UISETP.LT.U32.AND UP0, UPT, UR30, UR38, UPT ;  /* 0x000000261e00728c */ /* 0x000fe2000bf01070 */
[----:B------:R-:W-:-:S03]  /*22d0*/  IADD3 R28, P0, PT, R11, UR40, RZ ;  /* 0x000000280b1c7c10 */ /* 0x000fc6000ff1e0ff */
[----:B------:R-:W-:Y:S01]  /*22e0*/  UISETP.LT.AND.EX UP0, UPT, UR31, UR39, UPT, UP0 ;  /* 0x000000271f00728c */ /* 0x000fe2000bf01300 */
[----:B------:R-:W-:-:S03]  /*22f0*/  IADD3.X R29, PT, PT, R44, UR41, RZ, P0, !PT ;  /* 0x000000292c1d7c10 */ /* 0x000fc600087fe4ff */
[----:B------:R-:W-:Y:S02]  /*2300*/  USEL UR8, UR30, UR38, UP0 ;  /* 0x000000261e087287 */ /* 0x000fe40008000000 */
[----:B------:R-:W-:-:S04]  /*2310*/  USEL UR9, UR31, UR39, UP0 ;  /* 0x000000271f097287 */ /* 0x000fc80008000000 */
[----:B------:R-:W-:Y:S01]  /*2320*/  IMAD.U32 R31, RZ, RZ, UR8 ;  /* 0x00000008ff1f7e24 */ /* 0x000fe2000f8e00ff */
[----:B------:R-:W-:Y:S01]  /*2330*/  MOV R33, UR8 ;  /* 0x0000000800217c02 */ /* 0x000fe20008000f00 */
[----:B------:R-:W-:-:S03]  /*2340*/  IMAD.U32 R32, RZ, RZ, UR9 ;  /* 0x00000009ff207e24 */ /* 0x000fc6000f8e00ff */
[----:B------:R-:W-:-:S04]  /*2350*/  LEA R30, P0, R31, R28, 0x3 ;  /* 0x0000001c1f1e7211 */ /* 0x000fc800078018ff */
[----:B------:R-:W-:Y:S02]  /*2360*/  LEA.HI.X R31, R33, R29, R32, 0x3, P0 ;  /* 0x0000001d211f7211 */ /* 0x000fe400000f1c20 */
[----:B------:R-:W2:Y:S04]  /*2370*/  LDG.E.64 R28, desc[UR22][R28.64+-0x8] ;  /* 0xfffff8161c1c7981 */ /* 0x000ea8000c1e1b00 */
[----:B------:R-:W2:Y:S01]  /*2380*/  LDG.E.64 R30, desc[UR22][R30.64+-0x8] ;  /* 0xfffff8161e1e7981 */ /* 0x000ea2000c1e1b00 */
[----:B------:R-:W-:Y:S01]  /*2390*/  BSSY.RECONVERGENT B0, `(.L_x_29) ;  /* 0x0000005000007945 */ /* 0x000fe20003800200 */
[----:B--2---:R-:W-:-:S04]  /*23a0*/  ISETP.NE.U32.AND P0, PT, R30, R28, PT ;  /* 0x0000001c1e00720c */ /* 0x004fc80003f05070 */
[----:B------:R-:W-:-:S13]  /*23b0*/  ISETP.NE.AND.EX P0, PT, R31, R29, PT, P0 ;  /* 0x0000001d1f00720c */ /* 0x000fda0003f05300 */
[----:B------:R-:W-:Y:S05]  /*23c0*/  @!P0 BRA `(.L_x_30) ;  /* 0x0000000000048947 */ /* 0x000fea0003800000 */
[----:B-----5:R0:W5:Y:S02]  /*23d0*/  LDG.E R47, desc[UR22][R26.64] ;  /* 0x000000161a2f7981 */ /* 0x020164000c1e1900 */
.L_x_30:
[----:B------:R-:W-:Y:S05]  /*23e0*/  BSYNC.RECONVERGENT B0 ;  /* 0x0000000000007941 */ /* 0x000fea0003800200 */
.L_x_29:
[----:B------:R-:W-:Y:S01]  /*23f0*/  MOV R28, R8 ;  /* 0x00000008001c7202 */ /* 0x000fe20000000f00 */
[----:B------:R-:W-:Y:S01]  /*2400*/  IMAD R33, R13, R6, RZ ;  /* 0x000000060d217224 */ /* 0x000fe200078e02ff */
[----:B------:R-:W-:Y:S01]  /*2410*/  UMOV UR12, UR26 ;  /* 0x0000001a000c7c82 */ /* 0x000fe20008000000 */
[----:B------:R-:W-:Y:S01]  /*2420*/  IMAD.MOV.U32 R29, RZ, RZ, R7 ;  /* 0x000000ffff1d7224 */ /* 0x000fe200078e0007 */
[----:B------:R-:W-:Y:S01]  /*2430*/  UMOV UR13, UR27 ;  /* 0x0000001b000d7c82 */ /* 0x000fe20008000000 */
[C---:B------:R-:W-:Y:S01]  /*2440*/  IMAD R33, R22.reuse, R0, R33 ;  /* 0x0000000016217224 */ /* 0x040fe200078e0221 */
[----:B------:R-:W-:Y:S01]  /*2450*/  UMOV UR8, UR14 ;  /* 0x0000000e00087c82 */ /* 0x000fe20008000000 */
[----:B------:R-:W-:Y:S01]  /*2460*/  IMAD.WIDE.U32 R30, R22, R6, R28 ;  /* 0x00000006161e7225 */ /* 0x000fe200078e001c */
[----:B------:R-:W-:Y:S01]  /*2470*/  UISETP.LT.U32.AND UP0, UPT, UR44, UR38, UPT ;  /* 0x000000262c00728c */ /* 0x000fe2000bf01070 */
[----:B------:R-:W-:-:S03]  /*2480*/  UMOV UR9, UR15 ;  /* 0x0000000f00097c82 */ /* 0x000fc60008000000 */
[----:B------:R-:W-:Y:S01]  /*2490*/  IADD3 R33, PT, PT, R31, R33, RZ ;  /* 0x000000211f217210 */ /* 0x000fe20007ffe0ff */
[----:B------:R-:W-:-:S04]  /*24a0*/  UISETP.LT.AND.EX UP0, UPT, UR45, UR39, UPT, UP0 ;  /* 0x000000272d00728c */ /* 0x000fc8000bf01300 */
[----:B------:R-:W-:Y:S01]  /*24b0*/  IMAD R33, R33, UR12, RZ ;  /* 0x0000000c21217c24 */ /* 0x000fe2000f8e02ff */
[----:B------:R-:W-:Y:S02]  /*24c0*/  USEL UR29, UR44, UR38, UP0 ;  /* 0x000000262c1d7287 */ /* 0x000fe40008000000 */
[----:B------:R-:W-:Y:S01]  /*24d0*/  USEL UR32, UR45, UR39, UP0 ;  /* 0x000000272d207287 */ /* 0x000fe20008000000 */
[C---:B------:R-:W-:Y:S01]  /*24e0*/  IMAD R33, R30.reuse, UR13, R33 ;  /* 0x0000000d1e217c24 */ /* 0x040fe2000f8e0221 */
[----:B------:R-:W-:Y:S01]  /*24f0*/  ULEA UR28, UP0, UR38, UR40, 0x3 ;  /* 0x00000028261c7291 */ /* 0x000fe2000f8018ff */
[----:B------:R-:W-:-:S04]  /*2500*/  IMAD.WIDE.U32 R30, R30, UR12, R4 ;  /* 0x0000000c1e1e7c25 */ /* 0x000fc8000f8e0004 */
[----:B------:R-:W-:Y:S02]  /*2510*/  IMAD.IADD R33, R31, 0x1, R33 ;  /* 0x000000011f217824 */ /* 0x000fe400078e0221 */
[----:B------:R-:W-:Y:S02]  /*2520*/  IMAD.U32 R32, RZ, RZ, UR32 ;  /* 0x00000020ff207e24 */ /* 0x000fe4000f8e00ff */
[----:B------:R-:W-:-:S04]  /*2530*/  IMAD R33, R33, UR8, RZ ;  /* 0x0000000821217c24 */ /* 0x000fc8000f8e02ff */
[C---:B------:R-:W-:Y:S02]  /*2540*/  IMAD R33, R30.reuse, UR9, R33 ;  /* 0x000000091e217c24 */ /* 0x040fe4000f8e0221 */
[----:B------:R-:W-:-:S04]  /*2550*/  IMAD.WIDE.U32 R30, R30, UR8, RZ ;  /* 0x000000081e1e7c25 */ /* 0x000fc8000f8e00ff */
[C---:B------:R-:W-:Y:S01]  /*2560*/  IMAD.SHL.U32 R34, R30.reuse, 0x4, RZ ;  /* 0x000000041e227824 */ /* 0x040fe200078e00ff */
[----:B------:R-:W-:Y:S02]  /*2570*/  IADD3 R33, PT, PT, R31, R33, RZ ;  /* 0x000000211f217210 */ /* 0x000fe40007ffe0ff */
[----:B------:R-:W-:Y:S02]  /*2580*/  MOV R31, UR29 ;  /* 0x0000001d001f7c02 */ /* 0x000fe40008000f00 */
[----:B------:R-:W-:Y:S02]  /*2590*/  SHF.L.U64.HI R35, R30, 0x2, R33 ;  /* 0x000000021e237819 */ /* 0x000fe40000010221 */
[----:B------:R-:W-:Y:S02]  /*25a0*/  IADD3 R50, P0, P1, R45, UR36, R34 ;  /* 0x000000242d327c10 */ /* 0x000fe4000f91e022 */
[----:B------:R-:W-:Y:S01]  /*25b0*/  MOV R30, UR29 ;  /* 0x0000001d001e7c02 */ /* 0x000fe20008000f00 */
[----:B------:R-:W-:Y:S01]  /*25c0*/  ULEA.HI.X UR29, UR38, UR41, UR39, 0x3, UP0 ;  /* 0x00000029261d7291 */ /* 0x000fe200080f1c27 */
[----:B------:R-:W-:-:S02]  /*25d0*/  IADD3.X R51, PT, PT, R46, UR37, R35, P0, P1 ;  /* 0x000000252e337c10 */ /* 0x000fc400087e2423 */
[----:B------:R-:W-:-:S03]  /*25e0*/  LEA R30, P0, R30, R11, 0x3 ;  /* 0x0000000b1e1e7211 */ /* 0x000fc600078018ff */
[----:B-----5:R1:W-:Y:S01]  /*25f0*/  STG.E desc[UR22][R50.64], R47 ;  /* 0x0000002f32007986 */ /* 0x0203e2000c101916 */
[----:B------:R-:W-:Y:S02]  /*2600*/  LEA.HI.X R31, R31, R44, R32, 0x3, P0 ;  /* 0x0000002c1f1f7211 */ /* 0x000fe400000f1c20 */
[----:B------:R-:W-:Y:S02]  /*2610*/  IADD3 R30, P0, PT, R30, UR28, RZ ;  /* 0x0000001c1e1e7c10 */ /* 0x000fe4000ff1e0ff */
[----:B------:R-:W-:Y:S02]  /*2620*/  IADD3 R32, P1, PT, R11, UR28, RZ ;  /* 0x0000001c0b207c10 */ /* 0x000fe4000ff3e0ff */
[----:B------:R-:W-:Y:S02]  /*2630*/  IADD3.X R31, PT, PT, R31, UR29, RZ, P0, !PT ;  /* 0x0000001d1f1f7c10 */ /* 0x000fe400087fe4ff */
[----:B------:R-:W-:Y:S02]  /*2640*/  IADD3.X R33, PT, PT, R44, UR29, RZ, P1, !PT ;  /* 0x0000001d2c217c10 */ /* 0x000fe40008ffe4ff */
[----:B------:R-:W-:Y:S01]  /*2650*/  IADD3 R34, P0, P1, R45, UR42, R34 ;  /* 0x0000002a2d227c10 */ /* 0x000fe2000f91e022 */
[----:B-1----:R-:W2:Y:S04]  /*2660*/  LDG.E R50, desc[UR22][R48.64+-0x8] ;  /* 0xfffff81630327981 */ /* 0x002ea8000c1e1900 */
[----:B------:R-:W3:Y:S04]  /*2670*/  LDG.E.64 R30, desc[UR22][R30.64+-0x8] ;  /* 0xfffff8161e1e7981 */ /* 0x000ee8000c1e1b00 */
[----:B------:R-:W3:Y:S01]  /*2680*/  LDG.E.64 R32, desc[UR22][R32.64+-0x8] ;  /* 0xfffff81620207981 */ /* 0x000ee2000c1e1b00 */
[----:B------:R-:W-:-:S06]  /*2690*/  IADD3.X R35, PT, PT, R46, UR43, R35, P0, P1 ;  /* 0x0000002b2e237c10 */ /* 0x000fcc00087e2423 */
[----:B------:R-:W2:Y:S01]  /*26a0*/  LDG.E R35, desc[UR22][R34.64] ;  /* 0x0000001622237981 */ /* 0x000ea2000c1e1900 */
[----:B---3--:R-:W-:-:S04]  /*26b0*/  ISETP.NE.U32.AND P0, PT, R30, R32, PT ;  /* 0x000000201e00720c */ /* 0x008fc80003f05070 */
[----:B------:R-:W-:Y:S01]  /*26c0*/  ISETP.NE.AND.EX P0, PT, R31, R33, PT, P0 ;  /* 0x000000211f00720c */ /* 0x000fe20003f05300 */
[----:B--2---:R-:W-:-:S12]  /*26d0*/  FFMA R47, R50, R47, R35 ;  /* 0x0000002f322f7223 */ /* 0x004fd80000000023 */
[----:B------:R-:W2:Y:S01]  /*26e0*/  @P0 LDG.E R47, desc[UR22][R26.64] ;  /* 0x000000161a2f0981 */ /* 0x000ea2000c1e1900 */
[C---:B------:R-:W-:Y:S02]  /*26f0*/  IADD3 R50, P0, PT, R45.reuse, R38, RZ ;  /* 0x000000262d327210 */ /* 0x040fe40007f1e0ff */
[----:B------:R-:W-:-:S03]  /*2700*/  IADD3 R30, P1, PT, R45, R14, RZ ;  /* 0x0000000e2d1e7210 */ /* 0x000fc60007f3e0ff */
[C---:B------:R-:W-:Y:S01]  /*2710*/  IMAD.X R51, R46.reuse, 0x1, R41, P0 ;  /* 0x000000012e337824 */ /* 0x040fe200000e0629 */
[----:B------:R-:W-:Y:S01]  /*2720*/  IADD3.X R31, PT, PT, R46, R17, RZ, P1, !PT ;  /* 0x000000112e1f7210 */ /* 0x000fe20000ffe4ff */
[----:B------:R-:W-:-:S04]  /*2730*/  UISETP.LT.U32.AND UP0, UPT, UR16, UR38, UPT ;  /* 0x000000261000728c */ /* 0x000fc8000bf01070 */
[----:B------:R-:W-:Y:S01]  /*2740*/  UISETP.LT.AND.EX UP0, UPT, UR18, UR39, UPT, UP0 ;  /* 0x000000271200728c */ /* 0x000fe2000bf01300 */
[----:B--2---:R1:W-:Y:S04]  /*2750*/  STG.E desc[UR22][R50.64], R47 ;  /* 0x0000002f32007986 */ /* 0x0043e8000c101916 */
[----:B------:R2:W3:Y:S04]  /*2760*/  LDG.E R31, desc[UR22][R30.64] ;  /* 0x000000161e1f7981 */ /* 0x0004e8000c1e1900 */
[----:B------:R-:W3:Y:S01]  /*2770*/  LDG.E R32, desc[UR22][R48.64+-0x4] ;  /* 0xfffffc1630207981 */ /* 0x000ee2000c1e1900 */
[----:B------:R-:W-:Y:S01]  /*2780*/  USEL UR28, UR16, UR38, UP0 ;  /* 0x00000026101c7287 */ /* 0x000fe20008000000 */
[----:B------:R-:W-:Y:S01]  /*2790*/  IMAD.U32 R34, RZ, RZ, UR46 ;  /* 0x0000002eff227e24 */ /* 0x000fe2000f8e00ff */
[----:B------:R-:W-:Y:S01]  /*27a0*/  USEL UR29, UR18, UR39, UP0 ;  /* 0x00000027121d7287 */ /* 0x000fe20008000000 */
[----:B------:R-:W-:-:S03]  /*27b0*/  MOV R33, UR17 ;  /* 0x0000001100217c02 */ /* 0x000fc60008000f00 */
[----:B------:R-:W-:Y:S01]  /*27c0*/  IADD3 R34, P0, P1, R11, UR40, R34 ;  /* 0x000000280b227c10 */ /* 0x000fe2000f91e022 */
[----:B-1----:R-:W-:Y:S01]  /*27d0*/  IMAD.U32 R51, RZ, RZ, UR28 ;  /* 0x0000001cff337e24 */ /* 0x002fe2000f8e00ff */
[----:B--2---:R-:W-:Y:S02]  /*27e0*/  MOV R30, UR29 ;  /* 0x0000001d001e7c02 */ /* 0x004fe40008000f00 */
[----:B------:R-:W-:Y:S02]  /*27f0*/  IADD3.X R35, PT, PT, R44, UR41, R33, P0, P1 ;  /* 0x000000292c237c10 */ /* 0x000fe400087e2421 */
[----:B------:R-:W-:Y:S01]  /*2800*/  LEA R50, P0, R51, R34, 0x3 ;  /* 0x0000002233327211 */ /* 0x000fe200078018ff */
[----:B---3--:R-:W-:Y:S01]  /*2810*/  FFMA R53, R32, R47, R31 ;  /* 0x0000002f20357223 */ /* 0x008fe2000000001f */
[----:B------:R-:W-:-:S05]  /*2820*/  IMAD.U32 R31, RZ, RZ, UR28 ;  /* 0x0000001cff1f7e24 */ /* 0x000fca000f8e00ff */
[----:B------:R-:W-:Y:S02]  /*2830*/  LEA.HI.X R51, R31, R35, R30, 0x3, P0 ;  /* 0x000000231f337211 */ /* 0x000fe400000f1c1e */
[----:B------:R-:W2:Y:S04]  /*2840*/  LDG.E.64 R34, desc[UR22][R34.64] ;  /* 0x0000001622227981 */ /* 0x000ea8000c1e1b00 */
[----:B------:R-:W2:Y:S02]  /*2850*/  LDG.E.64 R50, desc[UR22][R50.64] ;  /* 0x0000001632327981 */ /* 0x000ea4000c1e1b00 */
[----:B--2---:R-:W-:-:S04]  /*2860*/  ISETP.NE.U32.AND P0, PT, R50, R34, PT ;  /* 0x000000223200720c */ /* 0x004fc80003f05070 */
[----:B------:R-:W-:-:S13]  /*2870*/  ISETP.NE.AND.EX P0, PT, R51, R35, PT, P0 ;  /* 0x000000233300720c */ /* 0x000fda0003f05300 */
        /* <DEDUP_REMOVED lines=11> */
[----:B------:R-:W-:Y:S01]  /*2930*/  MOV R34, UR6 ;  /* 0x0000000600227c02 */ /* 0x000fe20008000f00 */
[----:B------:R-:W-:Y:S01]  /*2940*/  IMAD.U32 R35, RZ, RZ, UR7 ;  /* 0x00000007ff237e24 */ /* 0x000fe2000f8e00ff */
[----:B------:R-:W-:Y:S01]  /*2950*/  USEL UR29, UR20, UR39, UP0 ;  /* 0x00000027141d7287 */ /* 0x000fe20008000000 */
[----:B------:R-:W-:-:S02]  /*2960*/  MOV R35, UR21 ;  /* 0x0000001500237c02 */ /* 0x000fc40008000f00 */
[----:B------:R-:W-:Y:S01]  /*2970*/  IADD3 R34, P0, P1, R11, UR40, R34 ;  /* 0x000000280b227c10 */ /* 0x000fe2000f91e022 */
[----:B------:R-:W-:Y:S02]  /*2980*/  IMAD.U32 R51, RZ, RZ, UR28 ;  /* 0x0000001cff337e24 */ /* 0x000fe4000f8e00ff */
[----:B--2---:R-:W-:Y:S02]  /*2990*/  MOV R30, UR29 ;  /* 0x0000001d001e7c02 */ /* 0x004fe40008000f00 */
[----:B------:R-:W-:Y:S01]  /*29a0*/  IADD3.X R35, PT, PT, R44, UR41, R35, P0, P1 ;  /* 0x000000292c237c10 */ /* 0x000fe200087e2423 */
[----:B---3--:R-:W-:Y:S01]  /*29b0*/  FFMA R47, R50, R53, R31 ;  /* 0x00000035322f7223 */ /* 0x008fe2000000001f */
[----:B------:R-:W-:Y:S01]  /*29c0*/  IMAD.U32 R31, RZ, RZ, UR28 ;  /* 0x0000001cff1f7e24 */ /* 0x000fe2000f8e00ff */
[----:B------:R-:W-:-:S04]  /*29d0*/  LEA R50, P0, R51, R34, 0x3 ;  /* 0x0000002233327211 */ /* 0x000fc800078018ff */
[----:B------:R-:W-:Y:S02]  /*29e0*/  LEA.HI.X R51, R31, R35, R30, 0x3, P0 ;  /* 0x000000231f337211 */ /* 0x000fe400000f1c1e */
[----:B------:R-:W2:Y:S04]  /*29f0*/  LDG.E.64 R34, desc[UR22][R34.64] ;  /* 0x0000001622227981 */ /* 0x000ea8000c1e1b00 */
[----:B------:R-:W2:Y:S02]  /*2a00*/  LDG.E.64 R50, desc[UR22][R50.64] ;  /* 0x0000001632327981 */ /* 0x000ea4000c1e1b00 */
[----:B--2---:R-:W-:-:S04]  /*2a10*/  ISETP.NE.U32.AND P0, PT, R50, R34, PT ;  /* 0x000000223200720c */ /* 0x004fc80003f05070 */
[----:B------:R-:W-:-:S13]  /*2a20*/  ISETP.NE.AND.EX P0, PT, R51, R35, PT, P0 ;  /* 0x000000233300720c */ /* 0x000fda0003f05300 */
[----:B------:R-:W2:Y:S01]  /*2a30*/  @P0 LDG.E R47, desc[UR22][R26.64] ;  /* 0x000000161a2f0981 */ /* 0x000ea2000c1e1900 */
[C---:B-1----:R-:W-:Y:S02]  /*2a40*/  IADD3 R32, P0, PT, R45.reuse, R40, RZ ;  /* 0x000000282d207210 */ /* 0x042fe40007f1e0ff */
[----:B------:R-:W-:Y:S02]  /*2a50*/  IADD3 R30, P1, PT, R45, R16, RZ ;  /* 0x000000102d1e7210 */ /* 0x000fe40007f3e0ff */
[----:B------:R-:W-:-:S03]  /*2a60*/  IADD3.X R33, PT, PT, R46, R43, RZ, P0, !PT ;  /* 0x0000002b2e217210 */ /* 0x000fc600007fe4ff */
[----:B------:R-:W-:Y:S01]  /*2a70*/  IMAD.X R31, R46, 0x1, R37, P1 ;  /* 0x000000012e1f7824 */ /* 0x000fe200008e0625 */
[----:B------:R-:W-:Y:S02]  /*2a80*/  UIMAD UR28, UR9, UR12, URZ ;  /* 0x0000000c091c72a4 */ /* 0x000fe4000f8e02ff */
[----:B------:R-:W-:Y:S02]  /*2a90*/  UIMAD.WIDE.U32 UR32, UR8, UR12, URZ ;  /* 0x0000000c082072a5 */ /* 0x000fe4000f8e00ff */
[----:B------:R-:W-:-:S04]  /*2aa0*/  UIMAD UR28, UR13, UR8, UR28 ;  /* 0x000000080d1c72a4 */ /* 0x000fc8000f8e021c */
[----:B------:R-:W-:Y:S02]  /*2ab0*/  UIADD3 UR28, UPT, UPT, UR33, UR28, URZ ;  /* 0x0000001c211c7290 */ /* 0x000fe4000fffe0ff */
[----:B------:R-:W-:Y:S01]  /*2ac0*/  UIADD3 UR4, UP0, UPT, UR4, -0x4, URZ ;  /* 0xfffffffc04047890 */ /* 0x000fe2000ff1e0ff */
[----:B--2---:R1:W-:Y:S04]  /*2ad0*/  STG.E desc[UR22][R32.64], R47 ;  /* 0x0000002f20007986 */ /* 0x0043e8000c101916 */
[----:B------:R2:W3:Y:S04]  /*2ae0*/  LDG.E R52, desc[UR22][R30.64] ;  /* 0x000000161e347981 */ /* 0x0004e8000c1e1900 */
[----:B------:R4:W3:Y:S01]  /*2af0*/  LDG.E R51, desc[UR22][R48.64+0x4] ;  /* 0x0000041630337981 */ /* 0x0008e2000c1e1900 */
[----:B------:R-:W-:Y:S01]  /*2b00*/  UIADD3.X UR5, UPT, UPT, UR5, -0x1, URZ, UP0, !UPT ;  /* 0xffffffff05057890 */ /* 0x000fe200087fe4ff */
[----:B--2---:R-:W-:Y:S01]  /*2b10*/  IMAD R31, R6, UR28, RZ ;  /* 0x0000001c061f7c24 */ /* 0x004fe2000f8e02ff */
[----:B------:R-:W-:Y:S01]  /*2b20*/  ULOP3.LUT UR28, UR10, 0xfffffffc, URZ, 0xc0, !UPT ;  /* 0xfffffffc0a1c7892 */ /* 0x000fe2000f8ec0ff */
[----:B------:R-:W-:Y:S01]  /*2b30*/  MOV R34, UR38 ;  /* 0x0000002600227c02 */ /* 0x000fe20008000f00 */
[----:B------:R-:W-:-:S02]  /*2b40*/  ULOP3.LUT UR29, UR11, 0x7fffffff, URZ, 0xc0, !UPT ;  /* 0x7fffffff0b1d7892 */ /* 0x000fc4000f8ec0ff */
[----:B------:R-:W-:Y:S01]  /*2b50*/  UIADD3 UR34, UP0, UPT, UR4, UR28, URZ ;  /* 0x0000001c04227290 */ /* 0x000fe2000ff1e0ff */
[----:B------:R-:W-:Y:S01]  /*2b60*/  LEA R11, P0, R34, R11, 0x5 ;  /* 0x0000000b220b7211 */ /* 0x000fe200078028ff */
[----:B------:R-:W-:Y:S02]  /*2b70*/  IMAD.U32 R35, RZ, RZ, UR38 ;  /* 0x00000026ff237e24 */ /* 0x000fe4000f8e00ff */
[----:B------:R-:W-:Y:S01]  /*2b80*/  UIADD3.X UR35, UPT, UPT, UR5, UR29, URZ, UP0, !UPT ;  /* 0x0000001d05237290 */ /* 0x000fe200087fe4ff */
[----:B-1----:R-:W-:Y:S01]  /*2b90*/  IMAD R33, R0, UR32, R31 ;  /* 0x0000002000217c24 */ /* 0x002fe2000f8e021f */
[----:B------:R-:W-:Y:S01]  /*2ba0*/  UISETP.NE.U32.AND UP0, UPT, UR34, URZ, UPT ;  /* 0x000000ff2200728c */ /* 0x000fe2000bf05070 */
[----:B------:R-:W-:Y:S01]  /*2bb0*/  MOV R34, UR39 ;  /* 0x0000002700227c02 */ /* 0x000fe20008000f00 */
[----:B------:R-:W-:Y:S01]  /*2bc0*/  IMAD.WIDE.U32 R30, R6, UR32, RZ ;  /* 0x00000020061e7c25 */ /* 0x000fe2000f8e00ff */
[----:B------:R-:W-:Y:S02]  /*2bd0*/  USHF.L.U32 UR32, UR38, 0x2, URZ ;  /* 0x0000000226207899 */ /* 0x000fe400080006ff */
[----:B------:R-:W-:Y:S01]  /*2be0*/  UISETP.NE.AND.EX UP0, UPT, UR35, URZ, UPT, UP0 ;  /* 0x000000ff2300728c */ /* 0x000fe2000bf05300 */
[----:B------:R-:W-:Y:S01]  /*2bf0*/  LEA.HI.X R44, R35, R44, R34, 0x5, P0 ;  /* 0x0000002c232c7211 */ /* 0x000fe200000f2c22 */
[----:B------:R-:W-:Y:S01]  /*2c00*/  IMAD.IADD R33, R31, 0x1, R33 ;  /* 0x000000011f217824 */ /* 0x000fe200078e0221 */
[----:B------:R-:W-:Y:S01]  /*2c10*/  LEA R45, P0, R30, R45, 0x4 ;  /* 0x0000002d1e2d7211 */ /* 0x000fe200078020ff */
[----:B------:R-:W-:-:S02]  /*2c20*/  USHF.L.U64.HI UR33, UR38, 0x2, UR39 ;  /* 0x0000000226217899 */ /* 0x000fc40008010227 */
[----:B------:R-:W-:Y:S01]  /*2c30*/  UIADD3 UR30, UP1, UPT, UR30, -UR32, URZ ;  /* 0x800000201e1e7290 */ /* 0x000fe2000ff3e0ff */
[----:B------:R-:W-:Y:S02]  /*2c40*/  LEA.HI.X R46, R30, R46, R33, 0x4, P0 ;  /* 0x0000002e1e2e7211 */ /* 0x000fe400000f2421 */
[----:B----4-:R-:W-:Y:S01]  /*2c50*/  IADD3 R48, P0, PT, R48, 0x10, RZ ;  /* 0x0000001030307810 */ /* 0x010fe20007f1e0ff */
[----:B------:R-:W-:Y:S02]  /*2c60*/  UIADD3.X UR31, UPT, UPT, UR31, ~UR33, URZ, UP1, !UPT ;  /* 0x800000211f1f7290 */ /* 0x000fe40008ffe4ff */
[----:B------:R-:W-:Y:S01]  /*2c70*/  UIADD3 UR44, UP1, UPT, UR44, -UR32, URZ ;  /* 0x800000202c2c7290 */ /* 0x000fe2000ff3e0ff */
[----:B------:R-:W-:Y:S01]  /*2c80*/  IADD3.X R49, PT, PT, RZ, R49, RZ, P0, !PT ;  /* 0x00000031ff317210 */ /* 0x000fe200007fe4ff */
[----:B------:R-:W-:Y:S02]  /*2c90*/  UIADD3 UR19, UP2, UPT, UR19, -UR32, URZ ;  /* 0x8000002013137290 */ /* 0x000fe4000ff5e0ff */
[----:B------:R-:W-:-:S02]  /*2ca0*/  UIADD3 UR16, UP3, UPT, UR16, -UR32, URZ ;  /* 0x8000002010107290 */ /* 0x000fc4000ff7e0ff */
[----:B------:R-:W-:Y:S02]  /*2cb0*/  UIADD3.X UR45, UPT, UPT, UR45, ~UR33, URZ, UP1, !UPT ;  /* 0x800000212d2d7290 */ /* 0x000fe40008ffe4ff */
[----:B------:R-:W-:Y:S02]  /*2cc0*/  UIADD3.X UR20, UPT, UPT, UR20, ~UR33, URZ, UP2, !UPT ;  /* 0x8000002114147290 */ /* 0x000fe400097fe4ff */
[----:B------:R-:W-:Y:S01]  /*2cd0*/  UIADD3.X UR18, UPT, UPT, UR18, ~UR33, URZ, UP3, !UPT ;  /* 0x8000002112127290 */ /* 0x000fe20009ffe4ff */
[----:B---3--:R-:W-:Y:S01]  /*2ce0*/  FFMA R47, R51, R47, R52 ;  /* 0x0000002f332f7223 */ /* 0x008fe20000000034 */
[----:B------:R-:W-:Y:S10]  /*2cf0*/  BRA.U UP0, `(.L_x_31) ;  /* 0xfffffff5005c7547 */ /* 0x000ff4000b83ffff */
[----:B------:R-:W-:Y:S01]  /*2d00*/  UMOV UR5, UR28 ;  /* 0x0000001c00057c82 */ /* 0x000fe20008000000 */
[----:B------:R-:W-:-:S05]  /*2d10*/  UMOV UR6, UR29 ;  /* 0x0000001d00067c82 */ /* 0x000fca0008000000 */
.L_x_28:
[----:B------:R-:W-:-:S04]  /*2d20*/  ULOP3.LUT UR14, UR10, 0x3, URZ, 0xc0, !UPT ;  /* 0x000000030a0e7892 */ /* 0x000fc8000f8ec0ff */
[----:B------:R-:W-:-:S04]  /*2d30*/  UISETP.NE.U32.AND UP0, UPT, UR14, URZ, UPT ;  /* 0x000000ff0e00728c */ /* 0x000fc8000bf05070 */
[----:B------:R-:W-:-:S09]  /*2d40*/  UISETP.NE.AND.EX UP0, UPT, URZ, URZ, UPT, UP0 ;  /* 0x000000ffff00728c */ /* 0x000fd2000bf05300 */
[----:B------:R-:W-:Y:S05]  /*2d50*/  BRA.U !UP0, `(.L_x_23) ;  /* 0x0000000508987547 */ /* 0x000fea000b800000 */
[----:B------:R-:W-:Y:S01]  /*2d60*/  IADD3 R23, P0, PT, R22, UR5, RZ ;  /* 0x0000000516177c10 */ /* 0x000fe2000ff1e0ff */
[----:B------:R-:W1:Y:S01]  /*2d70*/  LDCU.64 UR16, c[0x0][0x3a8] ;  /* 0x00007500ff1077ac */ /* 0x000e620008000a00 */
[----:B------:R-:W-:Y:S01]  /*2d80*/  IMAD.MOV.U32 R16, RZ, RZ, R2 ;  /* 0x000000ffff107224 */ /* 0x000fe200078e0002 */
[----:B------:R-:W-:Y:S01]  /*2d90*/  MOV R17, R3 ;  /* 0x0000000300117202 */ /* 0x000fe20000000f00 */
[----:B------:R-:W-:Y:S01]  /*2da0*/  IMAD.MOV.U32 R18, RZ, RZ, R20 ;  /* 0x000000ffff127224 */ /* 0x000fe200078e0014 */
[----:B------:R-:W-:Y:S01]  /*2db0*/  IADD3.X R13, PT, PT, R13, UR6, RZ, P0, !PT ;  /* 0x000000060d0d7c10 */ /* 0x000fe200087fe4ff */
[-C--:B------:R-:W-:Y:S01]  /*2dc0*/  IMAD.WIDE.U32 R28, R23, R6.reuse, R28 ;  /* 0x00000006171c7225 */ /* 0x080fe200078e001c */
[----:B------:R-:W2:Y:S01]  /*2dd0*/  LDCU.64 UR18, c[0x0][0x388] ;  /* 0x00007100ff1277ac */ /* 0x000ea20008000a00 */
[----:B------:R-:W3:Y:S01]  /*2de0*/  LDC.64 R2, c[0x0][0x3e8] ;  /* 0x0000fa00ff027b82 */ /* 0x000ee20000000a00 */
[----:B------:R-:W-:Y:S01]  /*2df0*/  IADD3 R11, P0, PT, R24, UR5, RZ ;  /* 0x00000005180b7c10 */ /* 0x000fe2000ff1e0ff */
[----:B------:R-:W-:Y:S01]  /*2e00*/  IMAD R13, R13, R6, RZ ;  /* 0x000000060d0d7224 */ /* 0x000fe200078e02ff */
[----:B------:R-:W-:-:S02]  /*2e10*/  UIMAD UR4, UR9, UR12, URZ ;  /* 0x0000000c090472a4 */ /* 0x000fc4000f8e02ff */
[----:B------:R-:W-:Y:S01]  /*2e20*/  IMAD.WIDE.U32 R14, R28, UR12, R4 ;  /* 0x0000000c1c0e7c25 */ /* 0x000fe2000f8e0004 */
[----:B------:R-:W-:Y:S01]  /*2e30*/  UIMAD.WIDE.U32 UR20, UR8, UR12, URZ ;  /* 0x0000000c081472a5 */ /* 0x000fe2000f8e00ff */
[----:B------:R-:W-:Y:S01]  /*2e40*/  IADD3.X R12, PT, PT, R12, UR6, RZ, P0, !PT ;  /* 0x000000060c0c7c10 */ /* 0x000fe200087fe4ff */
[----:B------:R-:W-:Y:S01]  /*2e50*/  UIMAD UR4, UR13, UR8, UR4 ;  /* 0x000000080d0472a4 */ /* 0x000fe2000f8e0204 */
[----:B------:R-:W-:Y:S01]  /*2e60*/  IMAD R7, R23, R0, R13 ;  /* 0x0000000017077224 */ /* 0x000fe200078e020d */
[----:B------:R-:W4:Y:S01]  /*2e70*/  LDC.64 R4, c[0x0][0x3e0] ;  /* 0x0000f800ff047b82 */ /* 0x000f220000000a00 */
[----:B------:R-:W-:Y:S01]  /*2e80*/  IMAD.WIDE.U32 R16, R14, UR8, R16 ;  /* 0x000000080e107c25 */ /* 0x000fe2000f8e0010 */
[----:B------:R-:W-:Y:S02]  /*2e90*/  UIADD3 UR4, UPT, UPT, UR21, UR4, URZ ;  /* 0x0000000415047290 */ /* 0x000fe4000fffe0ff */
[----:B-1----:R-:W-:Y:S01]  /*2ea0*/  UIADD3 UR7, UP0, UPT, UR16, -0x8, URZ ;  /* 0xfffffff810077890 */ /* 0x002fe2000ff1e0ff */
[----:B------:R-:W-:-:S03]  /*2eb0*/  IMAD.IADD R7, R29, 0x1, R7 ;  /* 0x000000011d077824 */ /* 0x000fc600078e0207 */
[----:B------:R-:W-:Y:S01]  /*2ec0*/  UIADD3.X UR11, UPT, UPT, UR17, -0x1, URZ, UP0, !UPT ;  /* 0xffffffff110b7890 */ /* 0x000fe200087fe4ff */
[----:B------:R-:W-:Y:S01]  /*2ed0*/  IMAD R7, R7, UR12, RZ ;  /* 0x0000000c07077c24 */ /* 0x000fe2000f8e02ff */
[C---:B--2---:R-:W-:Y:S01]  /*2ee0*/  LEA R8, P0, R11.reuse, UR18, 0x2 ;  /* 0x000000120b087c11 */ /* 0x044fe2000f8010ff */
[----:B------:R-:W-:Y:S01]  /*2ef0*/  IMAD R13, R6, UR4, RZ ;  /* 0x00000004060d7c24 */ /* 0x000fe2000f8e02ff */
[----:B------:R-:W-:Y:S01]  /*2f00*/  UIADD3 UR4, UP0, UPT, URZ, -UR5, URZ ;  /* 0x80000005ff047290 */ /* 0x000fe2000ff1e0ff */
[----:B------:R-:W-:Y:S01]  /*2f10*/  IMAD R7, R28, UR13, R7 ;  /* 0x0000000d1c077c24 */ /* 0x000fe2000f8e0207 */
[----:B------:R-:W-:Y:S01]  /*2f20*/  LEA.HI.X R11, R11, UR19, R12, 0x2, P0 ;  /* 0x000000130b0b7c11 */ /* 0x000fe200080f140c */
[----:B------:R-:W1:Y:S03]  /*2f30*/  LDCU.64 UR16, c[0x0][0x398] ;  /* 0x00007300ff1077ac */ /* 0x000e660008000a00 */
[----:B------:R-:W-:Y:S01]  /*2f40*/  IADD3 R7, PT, PT, R15, R7, RZ ;  /* 0x000000070f077210 */ /* 0x000fe20007ffe0ff */
[----:B------:R-:W-:Y:S01]  /*2f50*/  UIADD3.X UR15, UPT, UPT, URZ, ~UR6, URZ, UP0, !UPT ;  /* 0x80000006ff0f7290 */ /* 0x000fe200087fe4ff */
[----:B------:R-:W-:Y:S01]  /*2f60*/  IMAD R15, R0, UR20, R13 ;  /* 0x00000014000f7c24 */ /* 0x000fe2000f8e020d */
[----:B------:R-:W2:Y:S02]  /*2f70*/  LDCU.64 UR18, c[0x0][0x380] ;  /* 0x00007000ff1277ac */ /* 0x000ea40008000a00 */
[----:B------:R-:W-:Y:S01]  /*2f80*/  IMAD R7, R7, UR8, RZ ;  /* 0x0000000807077c24 */ /* 0x000fe2000f8e02ff */
[C---:B----4-:R-:W-:Y:S01]  /*2f90*/  SHF.L.U64.HI R28, R4.reuse, 0x3, R5 ;  /* 0x00000003041c7819 */ /* 0x050fe20000010205 */
[----:B------:R-:W-:-:S02]  /*2fa0*/  IMAD R12, R4, UR6, RZ ;  /* 0x00000006040c7c24 */ /* 0x000fc4000f8e02ff */
[----:B------:R-:W-:Y:S02]  /*2fb0*/  IMAD R7, R14, UR9, R7 ;  /* 0x000000090e077c24 */ /* 0x000fe4000f8e0207 */
[----:B------:R-:W-:Y:S02]  /*2fc0*/  IMAD R25, R5, UR5, R12 ;  /* 0x0000000505197c24 */ /* 0x000fe4000f8e020c */
[----:B------:R-:W-:Y:S01]  /*2fd0*/  IMAD.WIDE.U32 R18, R4, UR5, R18 ;  /* 0x0000000504127c25 */ /* 0x000fe2000f8e0012 */
[----:B------:R-:W-:-:S03]  /*2fe0*/  IADD3 R7, PT, PT, R17, R7, RZ ;  /* 0x0000000711077210 */ /* 0x000fc60007ffe0ff */
[----:B------:R-:W-:Y:S01]  /*2ff0*/  IMAD R12, R4, UR15, RZ ;  /* 0x0000000f040c7c24 */ /* 0x000fe2000f8e02ff */
[----:B------:R-:W-:Y:S01]  /*3000*/  SHF.L.U64.HI R0, R16, 0x2, R7 ;  /* 0x0000000210007819 */ /* 0x000fe20000010207 */
[----:B------:R-:W-:Y:S01]  /*3010*/  IMAD.WIDE.U32 R6, R6, UR20, RZ ;  /* 0x0000001406067c25 */ /* 0x000fe2000f8e00ff */
[----:B------:R-:W-:-:S03]  /*3020*/  IADD3 R25, PT, PT, R19, R25, RZ ;  /* 0x0000001913197210 */ /* 0x000fc60007ffe0ff */
[----:B------:R-:W-:Y:S01]  /*3030*/  IMAD.SHL.U32 R17, R16, 0x4, RZ ;  /* 0x0000000410117824 */ /* 0x000fe200078e00ff */
[----:B------:R-:W-:Y:S01]  /*3040*/  LEA R16, P0, R18, UR7, 0x3 ;  /* 0x0000000712107c11 */ /* 0x000fe2000f8018ff */
[----:B---3--:R-:W-:Y:S01]  /*3050*/  IMAD.WIDE.U32 R2, R4, UR4, R2 ;  /* 0x0000000404027c25 */ /* 0x008fe2000f8e0002 */
[----:B------:R-:W-:Y:S02]  /*3060*/  IADD3 R15, PT, PT, R7, R15, RZ ;  /* 0x0000000f070f7210 */ /* 0x000fe40007ffe0ff */
[----:B------:R-:W-:Y:S01]  /*3070*/  LEA.HI.X R23, R18, UR11, R25, 0x3, P0 ;  /* 0x0000000b12177c11 */ /* 0x000fe200080f1c19 */
[----:B------:R-:W-:Y:S01]  /*3080*/  IMAD R13, R5, UR4, R12 ;  /* 0x00000004050d7c24 */ /* 0x000fe2000f8e020c */
[----:B------:R-:W-:Y:S01]  /*3090*/  SHF.L.U64.HI R31, R6, 0x2, R15 ;  /* 0x00000002061f7819 */ /* 0x000fe2000001020f */
[----:B------:R-:W-:Y:S01]  /*30a0*/  IMAD.MOV.U32 R22, RZ, RZ, R18 ;  /* 0x000000ffff167224 */ /* 0x000fe200078e0012 */
[----:B------:R-:W-:Y:S01]  /*30b0*/  UMOV UR4, URZ ;  /* 0x000000ff00047c82 */ /* 0x000fe20008000000 */
[----:B------:R-:W-:Y:S01]  /*30c0*/  IMAD.MOV.U32 R29, RZ, RZ, R2 ;  /* 0x000000ffff1d7224 */ /* 0x000fe200078e0002 */
[----:B-12---:R-:W-:-:S07]  /*30d0*/  IADD3 R24, PT, PT, R3, R13, RZ ;  /* 0x0000000d03187210 */ /* 0x006fce0007ffe0ff */
.L_x_33:
[----:B-1----:R-:W1:Y:S01]  /*30e0*/  LDC.64 R2, c[0x0][0x3e0] ;  /* 0x0000f800ff027b82 */ /* 0x002e620000000a00 */
[----:B------:R-:W-:Y:S01]  /*30f0*/  UISETP.NE.U32.AND UP0, UPT, UR5, URZ, UPT ;  /* 0x000000ff0500728c */ /* 0x000fe2000bf05070 */
[C---:B------:R-:W-:Y:S02]  /*3100*/  IADD3 R12, P1, PT, R17.reuse, UR16, RZ ;  /* 0x00000010110c7c10 */ /* 0x040fe4000ff3e0ff */
[----:B------:R-:W-:Y:S01]  /*3110*/  IADD3 R14, P2, PT, R17, UR18, RZ ;  /* 0x00000012110e7c10 */ /* 0x000fe2000ff5e0ff */
[----:B------:R-:W-:Y:S01]  /*3120*/  UISETP.NE.AND.EX UP0, UPT, UR6, URZ, UPT, UP0 ;  /* 0x000000ff0600728c */ /* 0x000fe2000bf05300 */
[C---:B------:R-:W-:Y:S02]  /*3130*/  IADD3.X R13, PT, PT, R0.reuse, UR17, RZ, P1, !PT ;  /* 0x00000011000d7c10 */ /* 0x040fe40008ffe4ff */
[----:B------:R-:W-:Y:S02]  /*3140*/  IADD3.X R15, PT, PT, R0, UR19, RZ, P2, !PT ;  /* 0x00000013000f7c10 */ /* 0x000fe400097fe4ff */
[----:B-1----:R-:W-:-:S04]  /*3150*/  ISETP.LT.U32.AND P0, PT, R29, R2, PT ;  /* 0x000000021d00720c */ /* 0x002fc80003f01070 */
[----:B------:R-:W-:-:S04]  /*3160*/  ISETP.LT.AND.EX P0, PT, R24, R3, PT, P0 ;  /* 0x000000031800720c */ /* 0x000fc80003f01300 */
[----:B------:R-:W-:Y:S02]  /*3170*/  SEL R5, R29, R2, P0 ;  /* 0x000000021d057207 */ /* 0x000fe40000000000 */
[----:B------:R-:W-:Y:S02]  /*3180*/  SEL R20, R24, R3, P0 ;  /* 0x0000000318147207 */ /* 0x000fe40000000000 */
[----:B------:R-:W-:-:S05]  /*3190*/  IADD3 R5, P0, PT, R22, R5, RZ ;  /* 0x0000000516057210 */ /* 0x000fca0007f1e0ff */
[----:B------:R-:W-:Y:S01]  /*31a0*/  IMAD.X R20, R25, 0x1, R20, P0 ;  /* 0x0000000119147824 */ /* 0x000fe200000e0614 */
[----:B------:R-:W-:-:S04]  /*31b0*/  LEA R18, P0, R5, UR7, 0x3 ;  /* 0x0000000705127c11 */ /* 0x000fc8000f8018ff */
[----:B------:R-:W-:Y:S01]  /*31c0*/  LEA.HI.X R19, R5, UR11, R20, 0x3, P0 ;  /* 0x0000000b05137c11 */ /* 0x000fe200080f1c14 */
[----:B------:R-:W-:Y:S08]  /*31d0*/  BRA.U !UP0, `(.L_x_32) ;  /* 0x00000001081c7547 */ /* 0x000ff0000b800000 */
[----:B------:R-:W-:Y:S01]  /*31e0*/  MOV R20, R16 ;  /* 0x0000001000147202 */ /* 0x000fe20000000f00 */
[----:B------:R-:W-:Y:S01]  /*31f0*/  IMAD.MOV.U32 R21, RZ, RZ, R23 ;  /* 0x000000ffff157224 */ /* 0x000fe200078e0017 */
[----:B------:R-:W2:Y:S05]  /*3200*/  LDG.E.64 R18, desc[UR22][R18.64] ;  /* 0x0000001612127981 */ /* 0x000eaa000c1e1b00 */
[----:B------:R-:W2:Y:S02]  /*3210*/  LDG.E.64 R20, desc[UR22][R20.64] ;  /* 0x0000001614147981 */ /* 0x000ea4000c1e1b00 */
[----:B--2---:R-:W-:-:S04]  /*3220*/  ISETP.NE.U32.AND P0, PT, R18, R20, PT ;  /* 0x000000141200720c */ /* 0x004fc80003f05070 */
[----:B------:R-:W-:-:S13]  /*3230*/  ISETP.NE.AND.EX P0, PT, R19, R21, PT, P0 ;  /* 0x000000151300720c */ /* 0x000fda0003f05300 */
[----:B-----5:R1:W5:Y:S02]  /*3240*/  @P0 LDG.E R47, desc[UR22][R26.64] ;  /* 0x000000161a2f0981 */ /* 0x020364000c1e1900 */
.L_x_32:
[----:B------:R-:W-:Y:S01]  /*3250*/  MOV R18, R8 ;  /* 0x0000000800127202 */ /* 0x000fe20000000f00 */
[----:B------:R-:W-:Y:S01]  /*3260*/  IMAD.MOV.U32 R19, RZ, RZ, R11 ;  /* 0x000000ffff137224 */ /* 0x000fe200078e000b */
[----:B-----5:R2:W-:Y:S04]  /*3270*/  STG.E desc[UR22][R12.64], R47 ;  /* 0x0000002f0c007986 */ /* 0x0205e8000c101916 */
[----:B------:R-:W2:Y:S04]  /*3280*/  LDG.E R15, desc[UR22][R14.64] ;  /* 0x000000160e0f7981 */ /* 0x000ea8000c1e1900 */
[----:B------:R-:W2:Y:S01]  /*3290*/  LDG.E R18, desc[UR22][R18.64] ;  /* 0x0000001612127981 */ /* 0x000ea2000c1e1900 */
[----:B------:R-:W-:Y:S01]  /*32a0*/  UIADD3 UR14, UP0, UPT, UR14, -0x1, URZ ;  /* 0xffffffff0e0e7890 */ /* 0x000fe2000ff1e0ff */
[-C--:B------:R-:W-:Y:S01]  /*32b0*/  IADD3 R29, P1, PT, R29, -R2.reuse, RZ ;  /* 0x800000021d1d7210 */ /* 0x080fe20007f3e0ff */
[----:B------:R-:W-:Y:S01]  /*32c0*/  UIADD3 UR5, UP1, UPT, UR5, 0x1, URZ ;  /* 0x0000000105057890 */ /* 0x000fe2000ff3e0ff */
[----:B------:R-:W-:Y:S01]  /*32d0*/  IADD3 R22, P2, PT, R22, R2, RZ ;  /* 0x0000000216167210 */ /* 0x000fe20007f5e0ff */
[----:B------:R-:W-:Y:S01]  /*32e0*/  UIADD3.X UR4, UPT, UPT, UR4, -0x1, URZ, UP0, !UPT ;  /* 0xffffffff04047890 */ /* 0x000fe200087fe4ff */
[----:B------:R-:W-:Y:S01]  /*32f0*/  LEA R17, P3, R6, R17, 0x2 ;  /* 0x0000001106117211 */ /* 0x000fe200078610ff */
[----:B------:R-:W-:Y:S01]  /*3300*/  UISETP.NE.U32.AND UP0, UPT, UR14, URZ, UPT ;  /* 0x000000ff0e00728c */ /* 0x000fe2000bf05070 */
[----:B------:R-:W-:Y:S01]  /*3310*/  IADD3.X R24, PT, PT, R24, ~R3, RZ, P1, !PT ;  /* 0x8000000318187210 */ /* 0x000fe20000ffe4ff */
[----:B------:R-:W-:Y:S01]  /*3320*/  IMAD.X R25, R25, 0x1, R3, P2 ;  /* 0x0000000119197824 */ /* 0x000fe200010e0603 */
[----:B------:R-:W-:Y:S01]  /*3330*/  IADD3 R8, P0, PT, R8, 0x4, RZ ;  /* 0x0000000408087810 */ /* 0x000fe20007f1e0ff */
[----:B------:R-:W-:Y:S01]  /*3340*/  UISETP.NE.AND.EX UP0, UPT, UR4, URZ, UPT, UP0 ;  /* 0x000000ff0400728c */ /* 0x000fe2000bf05300 */
[----:B------:R-:W-:Y:S01]  /*3350*/  LEA R16, P1, R4, R16, 0x3 ;  /* 0x0000001004107211 */ /* 0x000fe200078218ff */
[----:B------:R-:W-:Y:S01]  /*3360*/  IMAD.X R0, R0, 0x1, R31, P3 ;  /* 0x0000000100007824 */ /* 0x000fe200018e061f */
[----:B------:R-:W-:Y:S01]  /*3370*/  IADD3.X R11, PT, PT, RZ, R11, RZ, P0, !PT ;  /* 0x0000000bff0b7210 */ /* 0x000fe200007fe4ff */
[----:B------:R-:W-:Y:S01]  /*3380*/  UIADD3.X UR6, UPT, UPT, URZ, UR6, URZ, UP1, !UPT ;  /* 0x00000006ff067290 */ /* 0x000fe20008ffe4ff */
[----:B------:R-:W-:Y:S01]  /*3390*/  IADD3.X R23, PT, PT, R23, R28, RZ, P1, !PT ;  /* 0x0000001c17177210 */ /* 0x000fe20000ffe4ff */
[----:B--2---:R-:W-:-:S03]  /*33a0*/  FFMA R47, R18, R47, R15 ;  /* 0x0000002f122f7223 */ /* 0x004fc6000000000f */
[----:B------:R-:W-:Y:S07]  /*33b0*/  BRA.U UP0, `(.L_x_33) ;  /* 0xfffffffd00487547 */ /* 0x000fee000b83ffff */
.L_x_23:
[----:B------:R-:W2:Y:S02]  /*33c0*/  LDCU.64 UR14, c[0x0][0x3a0] ;  /* 0x00007400ff0e77ac */ /* 0x000ea40008000a00 */
[----:B--2---:R-:W-:-:S04]  /*33d0*/  IADD3 R2, P0, PT, R9, UR14, RZ ;  /* 0x0000000e09027c10 */ /* 0x004fc8000ff1e0ff */
[----:B------:R-:W-:-:S05]  /*33e0*/  IADD3.X R3, PT, PT, R10, UR15, RZ, P0, !PT ;  /* 0x0000000f0a037c10 */ /* 0x000fca00087fe4ff */
[----:B-----5:R-:W-:Y:S01]  /*33f0*/  STG.E desc[UR22][R2.64], R47 ;  /* 0x0000002f02007986 */ /* 0x020fe2000c101916 */
[----:B------:R-:W-:Y:S05]  /*3400*/  EXIT ;  /* 0x000000000000794d */ /* 0x000fea0003800000 */
        .weak           $__internal_1_$__cuda_sm20_div_s64
        .type           $__internal_1_$__cuda_sm20_div_s64,@function
        .size           $__internal_1_$__cuda_sm20_div_s64,(.L_x_36 - $__internal_1_$__cuda_sm20_div_s64)
$__internal_1_$__cuda_sm20_div_s64:
        /* <DEDUP_REMOVED lines=14> */
[----:B------:R-:W-:-:S04]  /*34f0*/  IMAD.HI.U32 R16, R14, R19, RZ ;  /* 0x000000130e107227 */ /* 0x000fc800078e00ff */
[----:B------:R-:W-:Y:S01]  /*3500*/  IMAD.X R21, RZ, RZ, ~R17, P0 ;  /* 0x000000ffff157224 */ /* 0x000fe200000e0e11 */
[----:B------:R-:W-:-:S03]  /*3510*/  MOV R17, R14 ;  /* 0x0000000e00117202 */ /* 0x000fc60000000f00 */
[-C--:B------:R-:W-:Y:S02]  /*3520*/  IMAD R23, R15, R21.reuse, RZ ;  /* 0x000000150f177224 */ /* 0x080fe400078e02ff */
[----:B------:R-:W-:-:S04]  /*3530*/  IMAD.WIDE.U32 R16, P0, R14, R21, R16 ;  /* 0x000000150e107225 */ /* 0x000fc80007800010 */
[----:B------:R-:W-:-:S04]  /*3540*/  IMAD.HI.U32 R21, R15, R21, RZ ;  /* 0x000000150f157227 */ /* 0x000fc800078e00ff */
[----:B------:R-:W-:-:S04]  /*3550*/  IMAD.HI.U32 R16, P1, R15, R19, R16 ;  /* 0x000000130f107227 */ /* 0x000fc80007820010 */
[----:B------:R-:W-:Y:S01]  /*3560*/  IMAD.X R12, R21, 0x1, R15, P0 ;  /* 0x00000001150c7824 */ /* 0x000fe200000e060f */
[----:B------:R-:W-:Y:S02]  /*3570*/  IADD3 R17, P2, PT, R23, R16, RZ ;  /* 0x0000001017117210 */ /* 0x000fe40007f5e0ff */
[----:B------:R-:W-:Y:S02]  /*3580*/  IADD3 R23, P4, PT, RZ, -R18, RZ ;  /* 0x80000012ff177210 */ /* 0x000fe40007f9e0ff */
[----:B------:R-:W-:Y:S01]  /*3590*/  IADD3.X R19, PT, PT, RZ, RZ, R12, P2, P1 ;  /* 0x000000ffff137210 */ /* 0x000fe200017e240c */
[----:B------:R-:W-:Y:S01]  /*35a0*/  IMAD.WIDE.U32 R14, R17, R6, RZ ;  /* 0x00000006110e7225 */ /* 0x000fe200078e00ff */
[----:B------:R-:W-:-:S03]  /*35b0*/  SEL R23, R23, R18, !P3 ;  /* 0x0000001217177207 */ /* 0x000fc60005800000 */
        /* <DEDUP_REMOVED lines=8> */
[----:B------:R-:W-:Y:S01]  /*3640*/  IMAD.X R16, RZ, RZ, ~R13, P4 ;  /* 0x000000ffff107224 */ /* 0x000fe200020e0e0d */
[----:B------:R-:W-:Y:S01]  /*3650*/  IADD3 R17, P2, PT, R14, R17, RZ ;  /* 0x000000110e117210 */ /* 0x000fe20007f5e0ff */
[----:B------:R-:W-:-:S03]  /*3660*/  IMAD.HI.U32 R12, R19, R12, RZ ;  /* 0x0000000c130c7227 */ /* 0x000fc600078e00ff */
[----:B------:R-:W-:Y:S01]  /*3670*/  SEL R16, R16, R13, !P3 ;  /* 0x0000000d10107207 */ /* 0x000fe20005800000 */
[----:B------:R-:W-:Y:S01]  /*3680*/  IMAD.HI.U32 R14, R17, R23, RZ ;  /* 0x00000017110e7227 */ /* 0x000fe200078e00ff */
[----:B------:R-:W-:-:S03]  /*3690*/  IADD3.X R19, PT, PT, R12, R19, RZ, P0, !PT ;  /* 0x000000130c137210 */ /* 0x000fc600007fe4ff */
[----:B------:R-:W-:Y:S01]  /*36a0*/  IMAD.MOV.U32 R15, RZ, RZ, RZ ;  /* 0x000000ffff0f7224 */ /* 0x000fe200078e00ff */
[----:B------:R-:W-:Y:S01]  /*36b0*/  IADD3.X R19, PT, PT, RZ, RZ, R19, P2, P1 ;  /* 0x000000ffff137210 */ /* 0x000fe200017e2413 */
[----:B------:R-:W-:-:S04]  /*36c0*/  IMAD.WIDE.U32 R14, R17, R16, R14 ;  /* 0x00000010110e7225 */ /* 0x000fc800078e000e */
[C---:B------:R-:W-:Y:S02]  /*36d0*/  IMAD R17, R19.reuse, R16, RZ ;  /* 0x0000001013117224 */ /* 0x040fe400078e02ff */
[----:B------:R-:W-:-:S04]  /*36e0*/  IMAD.HI.U32 R14, P0, R19, R23, R14 ;  /* 0x00000017130e7227 */ /* 0x000fc8000780000e */
[----:B------:R-:W-:Y:S01]  /*36f0*/  IMAD.HI.U32 R12, R19, R16, RZ ;  /* 0x00000010130c7227 */ /* 0x000fe200078e00ff */
[----:B------:R-:W-:-:S04]  /*3700*/  IADD3 R17, P1, PT, R17, R14, RZ ;  /* 0x0000000e11117210 */ /* 0x000fc80007f3e0ff */
[----:B------:R-:W-:Y:S01]  /*3710*/  IADD3.X R12, PT, PT, R12, RZ, RZ, P0, !PT ;  /* 0x000000ff0c0c7210 */ /* 0x000fe200007fe4ff */
[----:B------:R-:W-:-:S04]  /*3720*/  IMAD.WIDE.U32 R14, R17, R6, RZ ;  /* 0x00000006110e7225 */ /* 0x000fc800078e00ff */
[----:B------:R-:W-:Y:S01]  /*3730*/  IMAD.X R19, RZ, RZ, R12, P1 ;  /* 0x000000ffff137224 */ /* 0x000fe200008e060c */
[----:B------:R-:W-:Y:S01]  /*3740*/  IADD3 R23, P1, PT, -R14, R23, RZ ;  /* 0x000000170e177210 */ /* 0x000fe20007f3e1ff */
[----:B------:R-:W-:-:S03]  /*3750*/  IMAD R12, R17, R7, R15 ;  /* 0x00000007110c7224 */ /* 0x000fc600078e020f */
[-C--:B------:R-:W-:Y:S01]  /*3760*/  ISETP.GE.U32.AND P0, PT, R23, R6.reuse, PT ;  /* 0x000000061700720c */ /* 0x080fe20003f06070 */
[----:B------:R-:W-:-:S05]  /*3770*/  IMAD R12, R19, R6, R12 ;  /* 0x00000006130c7224 */ /* 0x000fca00078e020c */
        /* <DEDUP_REMOVED lines=13> */
[----:B------:R-:W-:Y:S01]  /*3850*/  LOP3.LUT R12, R10, R13, RZ, 0x3c, !PT ;  /* 0x0000000d0a0c7212 */ /* 0x000fe200078e3cff */
[----:B------:R-:W-:Y:S01]  /*3860*/  IMAD.X R21, RZ, RZ, R6, P2 ;  /* 0x000000ffff157224 */ /* 0x000fe200010e0606 */
[----:B------:R-:W-:Y:S02]  /*3870*/  SEL R20, R20, R17, P0 ;  /* 0x0000001114147207 */ /* 0x000fe40000000000 */
[----:B------:R-:W-:Y:S02]  /*3880*/  ISETP.GE.AND P1, PT, R12, RZ, PT ;  /* 0x000000ff0c00720c */ /* 0x000fe40003f26270 */
[----:B------:R-:W-:Y:S02]  /*3890*/  SEL R21, R21, R6, P0 ;  /* 0x0000000615157207 */ /* 0x000fe40000000000 */
[----:B------:R-:W-:Y:S02]  /*38a0*/  IADD3 R7, P2, PT, RZ, -R20, RZ ;  /* 0x80000014ff077210 */ /* 0x000fe40007f5e0ff */
[----:B------:R-:W-:-:S02]  /*38b0*/  ISETP.NE.U32.AND P0, PT, R11, RZ, PT ;  /* 0x000000ff0b00720c */ /* 0x000fc40003f05070 */
[-C--:B------:R-:W-:Y:S02]  /*38c0*/  IADD3.X R6, PT, PT, RZ, ~R21.reuse, RZ, P2, !PT ;  /* 0x80000015ff067210 */ /* 0x080fe400017fe4ff */
[----:B------:R-:W-:Y:S01]  /*38d0*/  SEL R20, R7, R20, !P1 ;  /* 0x0000001407147207 */ /* 0x000fe20004800000 */
[----:B------:R-:W-:Y:S01]  /*38e0*/  HFMA2 R7, -RZ, RZ, 0, 0 ;  /* 0x00000000ff077431 */ /* 0x000fe200000001ff */
[----:B------:R-:W-:Y:S01]  /*38f0*/  SEL R21, R6, R21, !P1 ;  /* 0x0000001506157207 */ /* 0x000fe20004800000 */
[----:B------:R-:W-:Y:S01]  /*3900*/  IMAD.MOV.U32 R6, RZ, RZ, R0 ;  /* 0x000000ffff067224 */ /* 0x000fe200078e0000 */
[----:B------:R-:W-:-:S04]  /*3910*/  ISETP.NE.AND.EX P0, PT, R10, RZ, PT, P0 ;  /* 0x000000ff0a00720c */ /* 0x000fc80003f05300 */
[----:B------:R-:W-:Y:S02]  /*3920*/  SEL R20, R20, 0xffffffff, P0 ;  /* 0xffffffff14147807 */ /* 0x000fe40000000000 */
[----:B------:R-:W-:Y:S01]  /*3930*/  SEL R21, R21, 0xffffffff, P0 ;  /* 0xffffffff15157807 */ /* 0x000fe20000000000 */
[----:B------:R-:W-:Y:S06]  /*3940*/  RET.REL.NODEC R6 `(_Z24state_passing_fwd_kernelPKfS0_S0_PfS1_PKllllllllll) ;  /* 0xffffffc406ac7950 */ /* 0x000fec0003c3ffff */
.L_x_34:
        /* <DEDUP_REMOVED lines=11> */
.L_x_36:


//--------------------- .nv.shared.reserved.0     --------------------------
	.section	.nv.shared.reserved.0,"aw",@nobits
	.weak		__nv_reservedSMEM_offset_0_alias
	.size		__nv_reservedSMEM_offset_0_alias, 0, 64
	.other		__nv_reservedSMEM_offset_0_alias,@"STO_CUDA_RESERVED_SHARED STV_DEFAULT"
__nv_reservedSMEM_offset_0_alias:
	.zero		0
	.zero		64


//--------------------- .nv.constant0._Z24state_passing_bwd_kernelPKfS0_S0_S0_S0_PfS1_S1_lllllll --------------------------
	.section	.nv.constant0._Z24state_passing_bwd_kernelPKfS0_S0_S0_S0_PfS1_S1_lllllll,"a",@progbits
	.sectionflags	@""
	.align	4
.nv.constant0._Z24state_passing_bwd_kernelPKfS0_S0_S0_S0_PfS1_S1_lllllll:
	.zero		1016


//--------------------- .nv.constant0._Z24state_passing_fwd_kernelPKfS0_S0_PfS1_PKllllllllll --------------------------
	.section	.nv.constant0._Z24state_passing_fwd_kernelPKfS0_S0_PfS1_PKllllllllll,"a",@progbits
	.sectionflags	@""
	.align	4
.nv.constant0._Z24state_passing_fwd_kernelPKfS0_S0_PfS1_PKllllllllll:
	.zero		1016


//--------------------- SYMBOLS --------------------------

	.type		.nv.reservedSmem.offset0,@object
	.size		.nv.reservedSmem.offset0,0x4
